//
// Generated by NVIDIA NVVM Compiler
//
// Compiler Build ID: CL-36424714
// Cuda compilation tools, release 13.0, V13.0.88
// Based on NVVM 20.0.0
//

.version 9.0
.target sm_100
.address_size 64

	// .globl	_Z13circularShiftPfS_iiii
.global .align 4 .b8 __cudart_i2opi_f[24] = {65, 144, 67, 60, 153, 149, 98, 219, 192, 221, 52, 245, 209, 87, 39, 252, 41, 21, 68, 78, 110, 131, 249, 162};

.visible .entry _Z13circularShiftPfS_iiii(
	.param .u64 .ptr .align 1 _Z13circularShiftPfS_iiii_param_0,
	.param .u64 .ptr .align 1 _Z13circularShiftPfS_iiii_param_1,
	.param .u32 _Z13circularShiftPfS_iiii_param_2,
	.param .u32 _Z13circularShiftPfS_iiii_param_3,
	.param .u32 _Z13circularShiftPfS_iiii_param_4,
	.param .u32 _Z13circularShiftPfS_iiii_param_5
)
{
	.reg .pred 	%p<4>;
	.reg .b32 	%r<25>;
	.reg .b32 	%f<2>;
	.reg .b64 	%rd<9>;

	ld.param.u64 	%rd1, [_Z13circularShiftPfS_iiii_param_0];
	ld.param.u64 	%rd2, [_Z13circularShiftPfS_iiii_param_1];
	ld.param.u32 	%r3, [_Z13circularShiftPfS_iiii_param_2];
	ld.param.u32 	%r7, [_Z13circularShiftPfS_iiii_param_3];
	ld.param.u32 	%r5, [_Z13circularShiftPfS_iiii_param_4];
	ld.param.u32 	%r6, [_Z13circularShiftPfS_iiii_param_5];
	mov.u32 	%r8, %ctaid.x;
	mov.u32 	%r9, %ntid.x;
	mov.u32 	%r10, %tid.x;
	mad.lo.s32 	%r1, %r8, %r9, %r10;
	mov.u32 	%r11, %ctaid.y;
	mov.u32 	%r12, %ntid.y;
	mov.u32 	%r13, %tid.y;
	mad.lo.s32 	%r14, %r11, %r12, %r13;
	setp.ge.s32 	%p1, %r1, %r3;
	setp.ge.s32 	%p2, %r14, %r7;
	or.pred  	%p3, %p1, %p2;
	@%p3 bra 	$L__BB0_2;
	cvta.to.global.u64 	%rd3, %rd2;
	cvta.to.global.u64 	%rd4, %rd1;
	sub.s32 	%r15, %r14, %r6;
	rem.s32 	%r16, %r15, %r7;
	add.s32 	%r17, %r16, %r7;
	rem.s32 	%r18, %r17, %r7;
	sub.s32 	%r19, %r1, %r5;
	rem.s32 	%r20, %r19, %r3;
	add.s32 	%r21, %r20, %r3;
	rem.s32 	%r22, %r21, %r3;
	mad.lo.s32 	%r23, %r18, %r3, %r22;
	mul.wide.s32 	%rd5, %r23, 4;
	add.s64 	%rd6, %rd3, %rd5;
	ld.global.f32 	%f1, [%rd6];
	mad.lo.s32 	%r24, %r3, %r14, %r1;
	mul.wide.s32 	%rd7, %r24, 4;
	add.s64 	%rd8, %rd4, %rd7;
	st.global.f32 	[%rd8], %f1;
$L__BB0_2:
	ret;

}
	// .globl	_Z16fourierTransformPfS_ii
.visible .entry _Z16fourierTransformPfS_ii(
	.param .u64 .ptr .align 1 _Z16fourierTransformPfS_ii_param_0,
	.param .u64 .ptr .align 1 _Z16fourierTransformPfS_ii_param_1,
	.param .u32 _Z16fourierTransformPfS_ii_param_2,
	.param .u32 _Z16fourierTransformPfS_ii_param_3
)
{
	.local .align 4 .b8 	__local_depot1[28];
	.reg .b64 	%SP;
	.reg .b64 	%SPL;
	.reg .pred 	%p<23>;
	.reg .b32 	%r<102>;
	.reg .b32 	%f<68>;
	.reg .b64 	%rd<47>;
	.reg .b64 	%fd<18>;

	mov.u64 	%SPL, __local_depot1;
	ld.param.u64 	%rd15, [_Z16fourierTransformPfS_ii_param_1];
	ld.param.u32 	%r35, [_Z16fourierTransformPfS_ii_param_2];
	ld.param.u32 	%r37, [_Z16fourierTransformPfS_ii_param_3];
	add.u64 	%rd1, %SPL, 0;
	add.u64 	%rd2, %SPL, 0;
	mov.u32 	%r38, %ctaid.x;
	mov.u32 	%r39, %ntid.x;
	mov.u32 	%r40, %tid.x;
	mad.lo.s32 	%r1, %r38, %r39, %r40;
	mov.u32 	%r41, %ctaid.y;
	mov.u32 	%r42, %ntid.y;
	mov.u32 	%r43, %tid.y;
	mad.lo.s32 	%r44, %r41, %r42, %r43;
	setp.ge.s32 	%p1, %r1, %r35;
	setp.ge.s32 	%p2, %r44, %r37;
	or.pred  	%p3, %p1, %p2;
	@%p3 bra 	$L__BB1_23;
	setp.lt.s32 	%p4, %r35, 1;
	mov.f32 	%f63, 0f00000000;
	mov.f32 	%f62, %f63;
	@%p4 bra 	$L__BB1_22;
	cvta.to.global.u64 	%rd3, %rd15;
	cvt.rn.f64.u32 	%fd1, %r37;
	cvt.rn.f64.s32 	%fd2, %r35;
	cvt.rn.f64.s32 	%fd5, %r1;
	mul.f64 	%fd3, %fd5, 0d401921FB54442D18;
	mov.f32 	%f62, 0f00000000;
	mov.b32 	%r92, 0;
	cvt.rn.f64.u32 	%fd7, %r44;
	mul.f64 	%fd8, %fd7, 0dC01921FB54442D18;
	mov.u64 	%rd30, __cudart_i2opi_f;
	mov.f32 	%f63, %f62;
$L__BB1_3:
	mul.lo.s32 	%r4, %r92, %r35;
	cvt.rn.f64.u32 	%fd6, %r92;
	mul.f64 	%fd9, %fd8, %fd6;
	div.rn.f64 	%fd4, %fd9, %fd1;
	mov.b32 	%r93, 0;
$L__BB1_4:
	add.s32 	%r47, %r93, %r4;
	mul.wide.u32 	%rd18, %r47, 4;
	add.s64 	%rd19, %rd3, %rd18;
	ld.global.f32 	%f5, [%rd19];
	cvt.rn.f64.u32 	%fd10, %r93;
	mul.f64 	%fd11, %fd3, %fd10;
	div.rn.f64 	%fd12, %fd11, %fd2;
	sub.f64 	%fd13, %fd4, %fd12;
	cvt.rn.f32.f64 	%f6, %fd13;
	mul.f32 	%f21, %f6, 0f3F22F983;
	cvt.rni.s32.f32 	%r101, %f21;
	cvt.rn.f32.s32 	%f22, %r101;
	fma.rn.f32 	%f23, %f22, 0fBFC90FDA, %f6;
	fma.rn.f32 	%f24, %f22, 0fB3A22168, %f23;
	fma.rn.f32 	%f65, %f22, 0fA7C234C5, %f24;
	abs.f32 	%f8, %f6;
	setp.ltu.f32 	%p5, %f8, 0f47CE4780;
	mov.u32 	%r97, %r101;
	mov.f32 	%f64, %f65;
	@%p5 bra 	$L__BB1_12;
	setp.eq.f32 	%p6, %f8, 0f7F800000;
	@%p6 bra 	$L__BB1_11;
	mov.b32 	%r7, %f6;
	shl.b32 	%r49, %r7, 8;
	or.b32  	%r8, %r49, -2147483648;
	mov.b64 	%rd45, 0;
	mov.b32 	%r94, 0;
	mov.u64 	%rd43, %rd30;
	mov.u64 	%rd44, %rd2;
$L__BB1_7:
	.pragma "nounroll";
	ld.global.nc.u32 	%r50, [%rd43];
	mad.wide.u32 	%rd22, %r50, %r8, %rd45;
	shr.u64 	%rd45, %rd22, 32;
	st.local.u32 	[%rd44], %rd22;
	add.s32 	%r94, %r94, 1;
	add.s64 	%rd44, %rd44, 4;
	add.s64 	%rd43, %rd43, 4;
	setp.ne.s32 	%p7, %r94, 6;
	@%p7 bra 	$L__BB1_7;
	shr.u32 	%r51, %r7, 23;
	st.local.u32 	[%rd2+24], %rd45;
	and.b32  	%r11, %r51, 31;
	and.b32  	%r52, %r51, 224;
	add.s32 	%r53, %r52, -128;
	shr.u32 	%r54, %r53, 5;
	mul.wide.u32 	%rd23, %r54, 4;
	sub.s64 	%rd10, %rd2, %rd23;
	ld.local.u32 	%r95, [%rd10+24];
	ld.local.u32 	%r96, [%rd10+20];
	setp.eq.s32 	%p8, %r11, 0;
	@%p8 bra 	$L__BB1_10;
	shf.l.wrap.b32 	%r95, %r96, %r95, %r11;
	ld.local.u32 	%r55, [%rd10+16];
	shf.l.wrap.b32 	%r96, %r55, %r96, %r11;
$L__BB1_10:
	shr.u32 	%r56, %r95, 30;
	shf.l.wrap.b32 	%r57, %r96, %r95, 2;
	shl.b32 	%r58, %r96, 2;
	shr.u32 	%r59, %r57, 31;
	add.s32 	%r60, %r59, %r56;
	neg.s32 	%r61, %r60;
	setp.lt.s32 	%p9, %r7, 0;
	selp.b32 	%r97, %r61, %r60, %p9;
	xor.b32  	%r62, %r57, %r7;
	shr.s32 	%r63, %r57, 31;
	xor.b32  	%r64, %r63, %r57;
	xor.b32  	%r65, %r63, %r58;
	cvt.u64.u32 	%rd24, %r64;
	shl.b64 	%rd25, %rd24, 32;
	cvt.u64.u32 	%rd26, %r65;
	or.b64  	%rd27, %rd25, %rd26;
	cvt.rn.f64.s64 	%fd14, %rd27;
	mul.f64 	%fd15, %fd14, 0d3BF921FB54442D19;
	cvt.rn.f32.f64 	%f25, %fd15;
	neg.f32 	%f26, %f25;
	setp.lt.s32 	%p10, %r62, 0;
	selp.f32 	%f64, %f26, %f25, %p10;
	bra.uni 	$L__BB1_12;
$L__BB1_11:
	mov.f32 	%f27, 0f00000000;
	mul.rn.f32 	%f64, %f6, %f27;
	mov.b32 	%r97, 0;
$L__BB1_12:
	mul.rn.f32 	%f28, %f64, %f64;
	and.b32  	%r67, %r97, 1;
	setp.eq.b32 	%p12, %r67, 1;
	selp.f32 	%f29, 0f3F800000, %f64, %p12;
	fma.rn.f32 	%f30, %f28, %f29, 0f00000000;
	fma.rn.f32 	%f31, %f28, 0f37CBAC00, 0fBAB607ED;
	selp.f32 	%f32, %f31, 0fB94D4153, %p12;
	selp.f32 	%f33, 0f3D2AAABB, 0f3C0885E4, %p12;
	fma.rn.f32 	%f34, %f32, %f28, %f33;
	selp.f32 	%f35, 0fBEFFFFFF, 0fBE2AAAA8, %p12;
	fma.rn.f32 	%f36, %f34, %f28, %f35;
	fma.rn.f32 	%f37, %f36, %f30, %f29;
	and.b32  	%r68, %r97, 2;
	setp.eq.s32 	%p13, %r68, 0;
	mov.f32 	%f38, 0f00000000;
	sub.f32 	%f39, %f38, %f37;
	selp.f32 	%f40, %f37, %f39, %p13;
	fma.rn.f32 	%f63, %f5, %f40, %f63;
	@%p5 bra 	$L__BB1_20;
	setp.eq.f32 	%p14, %f8, 0f7F800000;
	@%p14 bra 	$L__BB1_19;
	mov.b32 	%r20, %f6;
	shl.b32 	%r70, %r20, 8;
	or.b32  	%r21, %r70, -2147483648;
	mov.b64 	%rd46, 0;
	mov.b32 	%r98, 0;
$L__BB1_15:
	.pragma "nounroll";
	mul.wide.u32 	%rd29, %r98, 4;
	add.s64 	%rd31, %rd30, %rd29;
	ld.global.nc.u32 	%r71, [%rd31];
	mad.wide.u32 	%rd32, %r71, %r21, %rd46;
	shr.u64 	%rd46, %rd32, 32;
	add.s64 	%rd33, %rd1, %rd29;
	st.local.u32 	[%rd33], %rd32;
	add.s32 	%r98, %r98, 1;
	setp.ne.s32 	%p15, %r98, 6;
	@%p15 bra 	$L__BB1_15;
	shr.u32 	%r72, %r20, 23;
	st.local.u32 	[%rd1+24], %rd46;
	and.b32  	%r24, %r72, 31;
	and.b32  	%r73, %r72, 224;
	add.s32 	%r74, %r73, -128;
	shr.u32 	%r75, %r74, 5;
	mul.wide.u32 	%rd34, %r75, 4;
	sub.s64 	%rd13, %rd1, %rd34;
	ld.local.u32 	%r99, [%rd13+24];
	ld.local.u32 	%r100, [%rd13+20];
	setp.eq.s32 	%p16, %r24, 0;
	@%p16 bra 	$L__BB1_18;
	shf.l.wrap.b32 	%r99, %r100, %r99, %r24;
	ld.local.u32 	%r76, [%rd13+16];
	shf.l.wrap.b32 	%r100, %r76, %r100, %r24;
$L__BB1_18:
	shr.u32 	%r77, %r99, 30;
	shf.l.wrap.b32 	%r78, %r100, %r99, 2;
	shl.b32 	%r79, %r100, 2;
	shr.u32 	%r80, %r78, 31;
	add.s32 	%r81, %r80, %r77;
	neg.s32 	%r82, %r81;
	setp.lt.s32 	%p17, %r20, 0;
	selp.b32 	%r101, %r82, %r81, %p17;
	xor.b32  	%r83, %r78, %r20;
	shr.s32 	%r84, %r78, 31;
	xor.b32  	%r85, %r84, %r78;
	xor.b32  	%r86, %r84, %r79;
	cvt.u64.u32 	%rd35, %r85;
	shl.b64 	%rd36, %rd35, 32;
	cvt.u64.u32 	%rd37, %r86;
	or.b64  	%rd38, %rd36, %rd37;
	cvt.rn.f64.s64 	%fd16, %rd38;
	mul.f64 	%fd17, %fd16, 0d3BF921FB54442D19;
	cvt.rn.f32.f64 	%f41, %fd17;
	neg.f32 	%f42, %f41;
	setp.lt.s32 	%p18, %r83, 0;
	selp.f32 	%f65, %f42, %f41, %p18;
	bra.uni 	$L__BB1_20;
$L__BB1_19:
	mov.f32 	%f43, 0f00000000;
	mul.rn.f32 	%f65, %f6, %f43;
	mov.b32 	%r101, 0;
$L__BB1_20:
	add.s32 	%r88, %r101, 1;
	mul.rn.f32 	%f44, %f65, %f65;
	and.b32  	%r89, %r101, 1;
	setp.eq.b32 	%p19, %r89, 1;
	selp.f32 	%f45, %f65, 0f3F800000, %p19;
	fma.rn.f32 	%f46, %f44, %f45, 0f00000000;
	fma.rn.f32 	%f47, %f44, 0f37CBAC00, 0fBAB607ED;
	selp.f32 	%f48, 0fB94D4153, %f47, %p19;
	selp.f32 	%f49, 0f3C0885E4, 0f3D2AAABB, %p19;
	fma.rn.f32 	%f50, %f48, %f44, %f49;
	selp.f32 	%f51, 0fBE2AAAA8, 0fBEFFFFFF, %p19;
	fma.rn.f32 	%f52, %f50, %f44, %f51;
	fma.rn.f32 	%f53, %f52, %f46, %f45;
	and.b32  	%r90, %r88, 2;
	setp.eq.s32 	%p20, %r90, 0;
	mov.f32 	%f54, 0f00000000;
	sub.f32 	%f55, %f54, %f53;
	selp.f32 	%f56, %f53, %f55, %p20;
	fma.rn.f32 	%f62, %f5, %f56, %f62;
	add.s32 	%r93, %r93, 1;
	setp.ne.s32 	%p21, %r93, %r35;
	@%p21 bra 	$L__BB1_4;
	add.s32 	%r92, %r92, 1;
	setp.ne.s32 	%p22, %r92, %r37;
	@%p22 bra 	$L__BB1_3;
$L__BB1_22:
	ld.param.u64 	%rd42, [_Z16fourierTransformPfS_ii_param_0];
	mul.f32 	%f57, %f62, %f62;
	fma.rn.f32 	%f58, %f63, %f63, %f57;
	sqrt.rn.f32 	%f59, %f58;
	mad.lo.s32 	%r91, %r35, %r44, %r1;
	cvta.to.global.u64 	%rd39, %rd42;
	mul.wide.s32 	%rd40, %r91, 4;
	add.s64 	%rd41, %rd39, %rd40;
	st.global.f32 	[%rd41], %f59;
$L__BB1_23:
	ret;

}


// ===== COMPILED SASS (sm_100) =====

	.target	sm_100

	.elftype	@"ET_EXEC"


//--------------------- .note.nv.tkinfo           --------------------------
	.section	.note.nv.tkinfo,"",@"SHT_NOTE"
	.sectionflags	@"SHF_NOTE_NV_TKINFO"
	.tkinfo
        /*0018*/ 	.word	0x00000002
        /*0030*/ 	.string	""
        /*0030*/ 	.string	"ptxas"
        /*0030*/ 	.string	"Cuda compilation tools, release 13.0, V13.0.88"
        /*0030*/ 	.string	"Build cuda_13.0.r13.0/compiler.36424714_0"
        /*0030*/ 	.string	"-arch sm_100 -m 64 "



//--------------------- .note.nv.cuinfo           --------------------------
	.section	.note.nv.cuinfo,"",@"SHT_NOTE"
	.sectionflags	@"SHF_NOTE_NV_CUINFO"
        /*0018*/ 	.short	0x0002
        /*001a*/ 	.short	0x0064
        /*001c*/ 	.short	0x0082
	.zero		2


//--------------------- .nv.info                  --------------------------
	.section	.nv.info,"",@"SHT_CUDA_INFO"
	.align	4


	//----- nvinfo : EIATTR_REGCOUNT
	.align		4
        /*0000*/ 	.byte	0x04, 0x2f
        /*0002*/ 	.short	(.L_2 - .L_1)
	.align		4
.L_1:
        /*0004*/ 	.word	index@(_Z13circularShiftPfS_iiii)
        /*0008*/ 	.word	0x00000012


	//----- nvinfo : EIATTR_FRAME_SIZE
	.align		4
.L_2:
        /*000c*/ 	.byte	0x04, 0x11
        /*000e*/ 	.short	(.L_4 - .L_3)
	.align		4
.L_3:
        /*0010*/ 	.word	index@(_Z13circularShiftPfS_iiii)
        /*0014*/ 	.word	0x00000000


	//----- nvinfo : EIATTR_REGCOUNT
	.align		4
.L_4:
        /*0018*/ 	.byte	0x04, 0x2f
        /*001a*/ 	.short	(.L_6 - .L_5)
	.align		4
.L_5:
        /*001c*/ 	.word	index@(_Z16fourierTransformPfS_ii)
        /*0020*/ 	.word	0x00000022


	//----- nvinfo : EIATTR_FRAME_SIZE
	.align		4
.L_6:
        /*0024*/ 	.byte	0x04, 0x11
        /*0026*/ 	.short	(.L_8 - .L_7)
	.align		4
.L_7:
        /*0028*/ 	.word	index@($__internal_1_$__cuda_sm20_sqrt_rn_f32_slowpath)
        /*002c*/ 	.word	0x00000020


	//----- nvinfo : EIATTR_FRAME_SIZE
	.align		4
.L_8:
        /*0030*/ 	.byte	0x04, 0x11
        /*0032*/ 	.short	(.L_10 - .L_9)
	.align		4
.L_9:
        /*0034*/ 	.word	index@($__internal_0_$__cuda_sm20_div_rn_f64_full)
        /*0038*/ 	.word	0x00000020


	//----- nvinfo : EIATTR_FRAME_SIZE
	.align		4
.L_10:
        /*003c*/ 	.byte	0x04, 0x11
        /*003e*/ 	.short	(.L_12 - .L_11)
	.align		4
.L_11:
        /*0040*/ 	.word	index@(_Z16fourierTransformPfS_ii)
        /*0044*/ 	.word	0x00000020


	//----- nvinfo : EIATTR_MIN_STACK_SIZE
	.align		4
.L_12:
        /*0048*/ 	.byte	0x04, 0x12
        /*004a*/ 	.short	(.L_14 - .L_13)
	.align		4
.L_13:
        /*004c*/ 	.word	index@(_Z16fourierTransformPfS_ii)
        /*0050*/ 	.word	0x00000020


	//----- nvinfo : EIATTR_MIN_STACK_SIZE
	.align		4
.L_14:
        /*0054*/ 	.byte	0x04, 0x12
        /*0056*/ 	.short	(.L_16 - .L_15)
	.align		4
.L_15:
        /*0058*/ 	.word	index@(_Z13circularShiftPfS_iiii)
        /*005c*/ 	.word	0x00000000
.L_16:


//--------------------- .nv.compat                --------------------------
	.section	.nv.compat,"",@"SHT_CUDA_COMPAT_INFO"
	.align	4
        /*0000*/ 	.byte	0x02, 0x09, 0x00, 0x00, 0x02, 0x02, 0x01, 0x00, 0x02, 0x05, 0x05, 0x00, 0x03, 0x07, 0x01, 0x01
        /*0010*/ 	.byte	0x02, 0x03, 0x00, 0x00, 0x02, 0x06, 0x01, 0x00, 0x04, 0x0b, 0x08, 0x00, 0x01, 0x00, 0x00, 0x00
        /*0020*/ 	.byte	0x00, 0x00, 0x00, 0x00


//--------------------- .nv.info._Z16fourierTransformPfS_ii --------------------------
	.section	.nv.info._Z16fourierTransformPfS_ii,"",@"SHT_CUDA_INFO"
	.sectionflags	@""
	.align	4


	//----- nvinfo : EIATTR_CUDA_API_VERSION
	.align		4
        /*0000*/ 	.byte	0x04, 0x37
        /*0002*/ 	.short	(.L_18 - .L_17)
.L_17:
        /*0004*/ 	.word	0x00000082


	//----- nvinfo : EIATTR_KPARAM_INFO
	.align		4
.L_18:
        /*0008*/ 	.byte	0x04, 0x17
        /*000a*/ 	.short	(.L_20 - .L_19)
.L_19:
        /*000c*/ 	.word	0x00000000
        /*0010*/ 	.short	0x0003
        /*0012*/ 	.short	0x0014
        /*0014*/ 	.byte	0x00, 0xf0, 0x11, 0x00


	//----- nvinfo : EIATTR_KPARAM_INFO
	.align		4
.L_20:
        /*0018*/ 	.byte	0x04, 0x17
        /*001a*/ 	.short	(.L_22 - .L_21)
.L_21:
        /*001c*/ 	.word	0x00000000
        /*0020*/ 	.short	0x0002
        /*0022*/ 	.short	0x0010
        /*0024*/ 	.byte	0x00, 0xf0, 0x11, 0x00


	//----- nvinfo : EIATTR_KPARAM_INFO
	.align		4
.L_22:
        /*0028*/ 	.byte	0x04, 0x17
        /*002a*/ 	.short	(.L_24 - .L_23)
.L_23:
        /*002c*/ 	.word	0x00000000
        /*0030*/ 	.short	0x0001
        /*0032*/ 	.short	0x0008
        /*0034*/ 	.byte	0x00, 0xf5, 0x21, 0x00


	//----- nvinfo : EIATTR_KPARAM_INFO
	.align		4
.L_24:
        /*0038*/ 	.byte	0x04, 0x17
        /*003a*/ 	.short	(.L_26 - .L_25)
.L_25:
        /*003c*/ 	.word	0x00000000
        /*0040*/ 	.short	0x0000
        /*0042*/ 	.short	0x0000
        /*0044*/ 	.byte	0x00, 0xf5, 0x21, 0x00


	//----- nvinfo : EIATTR_SPARSE_MMA_MASK
	.align		4
.L_26:
        /*0048*/ 	.byte	0x03, 0x50
        /*004a*/ 	.short	0x0000


	//----- nvinfo : EIATTR_MAXREG_COUNT
	.align		4
        /*004c*/ 	.byte	0x03, 0x1b
        /*004e*/ 	.short	0x00ff


	//----- nvinfo : EIATTR_MERCURY_ISA_VERSION
	.align		4
        /*0050*/ 	.byte	0x03, 0x5f
        /*0052*/ 	.short	0x0101


	//----- nvinfo : EIATTR_VRC_CTA_INIT_COUNT
	.align		4
        /*0054*/ 	.byte	0x02, 0x4a
	.zero		1
	.zero		1


	//----- nvinfo : EIATTR_EXIT_INSTR_OFFSETS
	.align		4
        /*0058*/ 	.byte	0x04, 0x1c
        /*005a*/ 	.short	(.L_28 - .L_27)


	//   ....[0]....
.L_27:
        /*005c*/ 	.word	0x000000d0


	//   ....[1]....
        /*0060*/ 	.word	0x00001150


	//----- nvinfo : EIATTR_CRS_STACK_SIZE
	.align		4
.L_28:
        /*0064*/ 	.byte	0x04, 0x1e
        /*0066*/ 	.short	(.L_30 - .L_29)
.L_29:
        /*0068*/ 	.word	0x00000000


	//----- nvinfo : EIATTR_CBANK_PARAM_SIZE
	.align		4
.L_30:
        /*006c*/ 	.byte	0x03, 0x19
        /*006e*/ 	.short	0x0018


	//----- nvinfo : EIATTR_PARAM_CBANK
	.align		4
        /*0070*/ 	.byte	0x04, 0x0a
        /*0072*/ 	.short	(.L_32 - .L_31)
	.align		4
.L_31:
        /*0074*/ 	.word	index@(.nv.constant0._Z16fourierTransformPfS_ii)
        /*0078*/ 	.short	0x0380
        /*007a*/ 	.short	0x0018


	//----- nvinfo : EIATTR_SW_WAR
	.align		4
.L_32:
        /*007c*/ 	.byte	0x04, 0x36
        /*007e*/ 	.short	(.L_34 - .L_33)
.L_33:
        /*0080*/ 	.word	0x00000008
.L_34:


//--------------------- .nv.info._Z13circularShiftPfS_iiii --------------------------
	.section	.nv.info._Z13circularShiftPfS_iiii,"",@"SHT_CUDA_INFO"
	.sectionflags	@""
	.align	4


	//----- nvinfo : EIATTR_CUDA_API_VERSION
	.align		4
        /*0000*/ 	.byte	0x04, 0x37
        /*0002*/ 	.short	(.L_36 - .L_35)
.L_35:
        /*0004*/ 	.word	0x00000082


	//----- nvinfo : EIATTR_KPARAM_INFO
	.align		4
.L_36:
        /*0008*/ 	.byte	0x04, 0x17
        /*000a*/ 	.short	(.L_38 - .L_37)
.L_37:
        /*000c*/ 	.word	0x00000000
        /*0010*/ 	.short	0x0005
        /*0012*/ 	.short	0x001c
        /*0014*/ 	.byte	0x00, 0xf0, 0x11, 0x00


	//----- nvinfo : EIATTR_KPARAM_INFO
	.align		4
.L_38:
        /*0018*/ 	.byte	0x04, 0x17
        /*001a*/ 	.short	(.L_40 - .L_39)
.L_39:
        /*001c*/ 	.word	0x00000000
        /*0020*/ 	.short	0x0004
        /*0022*/ 	.short	0x0018
        /*0024*/ 	.byte	0x00, 0xf0, 0x11, 0x00


	//----- nvinfo : EIATTR_KPARAM_INFO
	.align		4
.L_40:
        /*0028*/ 	.byte	0x04, 0x17
        /*002a*/ 	.short	(.L_42 - .L_41)
.L_41:
        /*002c*/ 	.word	0x00000000
        /*0030*/ 	.short	0x0003
        /*0032*/ 	.short	0x0014
        /*0034*/ 	.byte	0x00, 0xf0, 0x11, 0x00


	//----- nvinfo : EIATTR_KPARAM_INFO
	.align		4
.L_42:
        /*0038*/ 	.byte	0x04, 0x17
        /*003a*/ 	.short	(.L_44 - .L_43)
.L_43:
        /*003c*/ 	.word	0x00000000
        /*0040*/ 	.short	0x0002
        /*0042*/ 	.short	0x0010
        /*0044*/ 	.byte	0x00, 0xf0, 0x11, 0x00


	//----- nvinfo : EIATTR_KPARAM_INFO
	.align		4
.L_44:
        /*0048*/ 	.byte	0x04, 0x17
        /*004a*/ 	.short	(.L_46 - .L_45)
.L_45:
        /*004c*/ 	.word	0x00000000
        /*0050*/ 	.short	0x0001
        /*0052*/ 	.short	0x0008
        /*0054*/ 	.byte	0x00, 0xf5, 0x21, 0x00


	//----- nvinfo : EIATTR_KPARAM_INFO
	.align		4
.L_46:
        /*0058*/ 	.byte	0x04, 0x17
        /*005a*/ 	.short	(.L_48 - .L_47)
.L_47:
        /*005c*/ 	.word	0x00000000
        /*0060*/ 	.short	0x0000
        /*0062*/ 	.short	0x0000
        /*0064*/ 	.byte	0x00, 0xf5, 0x21, 0x00


	//----- nvinfo : EIATTR_SPARSE_MMA_MASK
	.align		4
.L_48:
        /*0068*/ 	.byte	0x03, 0x50
        /*006a*/ 	.short	0x0000


	//----- nvinfo : EIATTR_MAXREG_COUNT
	.align		4
        /*006c*/ 	.byte	0x03, 0x1b
        /*006e*/ 	.short	0x00ff


	//----- nvinfo : EIATTR_MERCURY_ISA_VERSION
	.align		4
        /*0070*/ 	.byte	0x03, 0x5f
        /*0072*/ 	.short	0x0101


	//----- nvinfo : EIATTR_VRC_CTA_INIT_COUNT
	.align		4
        /*0074*/ 	.byte	0x02, 0x4a
	.zero		1
	.zero		1


	//----- nvinfo : EIATTR_EXIT_INSTR_OFFSETS
	.align		4
        /*0078*/ 	.byte	0x04, 0x1c
        /*007a*/ 	.short	(.L_50 - .L_49)


	//   ....[0]....
.L_49:
        /*007c*/ 	.word	0x000000c0


	//   ....[1]....
        /*0080*/ 	.word	0x00000600


	//----- nvinfo : EIATTR_CBANK_PARAM_SIZE
	.align		4
.L_50:
        /*0084*/ 	.byte	0x03, 0x19
        /*0086*/ 	.short	0x0020


	//----- nvinfo : EIATTR_PARAM_CBANK
	.align		4
        /*0088*/ 	.byte	0x04, 0x0a
        /*008a*/ 	.short	(.L_52 - .L_51)
	.align		4
.L_51:
        /*008c*/ 	.word	index@(.nv.constant0._Z13circularShiftPfS_iiii)
        /*0090*/ 	.short	0x0380
        /*0092*/ 	.short	0x0020


	//----- nvinfo : EIATTR_SW_WAR
	.align		4
.L_52:
        /*0094*/ 	.byte	0x04, 0x36
        /*0096*/ 	.short	(.L_54 - .L_53)
.L_53:
        /*0098*/ 	.word	0x00000008
.L_54:


//--------------------- .nv.callgraph             --------------------------
	.section	.nv.callgraph,"",@"SHT_CUDA_CALLGRAPH"
	.align	4
	.sectionentsize	8
	.align		4
        /*0000*/ 	.word	0x00000000
	.align		4
        /*0004*/ 	.word	0xffffffff
	.align		4
        /*0008*/ 	.word	0x00000000
	.align		4
        /*000c*/ 	.word	0xfffffffe
	.align		4
        /*0010*/ 	.word	0x00000000
	.align		4
        /*0014*/ 	.word	0xfffffffd
	.align		4
        /*0018*/ 	.word	0x00000000
	.align		4
        /*001c*/ 	.word	0xfffffffc


//--------------------- .nv.constant4             --------------------------
	.section	.nv.constant4,"a",@progbits
	.align	8
	.align		8
.nv.constant4:
        /*0000*/ 	.dword	__cudart_i2opi_f


//--------------------- .text._Z16fourierTransformPfS_ii --------------------------
	.section	.text._Z16fourierTransformPfS_ii,"ax",@progbits
	.align	128
        .global         _Z16fourierTransformPfS_ii
        .type           _Z16fourierTransformPfS_ii,@function
        .size           _Z16fourierTransformPfS_ii,(.L_x_27 - _Z16fourierTransformPfS_ii)
        .other          _Z16fourierTransformPfS_ii,@"STO_CUDA_ENTRY STV_DEFAULT"
_Z16fourierTransformPfS_ii:
.text._Z16fourierTransformPfS_ii:
[----:B------:R-:W0:Y:S01]  /*0000*/  LDC R1, c[0x0][0x37c] ;  /* 0x0000df00ff017b82 */ /* 0x000e220000000800 */
[----:B------:R-:W1:Y:S07]  /*0010*/  S2R R3, SR_TID.Y ;  /* 0x0000000000037919 */ /* 0x000e6e0000002200 */
[----:B------:R-:W2:Y:S01]  /*0020*/  LDC R5, c[0x0][0x360] ;  /* 0x0000d800ff057b82 */ /* 0x000ea20000000800 */
[----:B------:R-:W3:Y:S01]  /*0030*/  LDCU.64 UR6, c[0x0][0x390] ;  /* 0x00007200ff0677ac */ /* 0x000ee20008000a00 */
[----:B0-----:R-:W-:Y:S01]  /*0040*/  VIADD R1, R1, 0xffffffe0 ;  /* 0xffffffe001017836 */ /* 0x001fe20000000000 */
[----:B------:R-:W2:Y:S05]  /*0050*/  S2R R0, SR_TID.X ;  /* 0x0000000000007919 */ /* 0x000eaa0000002100 */
[----:B------:R-:W1:Y:S08]  /*0060*/  S2UR UR5, SR_CTAID.Y ;  /* 0x00000000000579c3 */ /* 0x000e700000002600 */
[----:B------:R-:W1:Y:S08]  /*0070*/  LDC R4, c[0x0][0x364] ;  /* 0x0000d900ff047b82 */ /* 0x000e700000000800 */
[----:B------:R-:W2:Y:S01]  /*0080*/  S2UR UR4, SR_CTAID.X ;  /* 0x00000000000479c3 */ /* 0x000ea20000002500 */
[----:B-1----:R-:W-:-:S05]  /*0090*/  IMAD R4, R4, UR5, R3 ;  /* 0x0000000504047c24 */ /* 0x002fca000f8e0203 */
[----:B---3--:R-:W-:Y:S01]  /*00a0*/  ISETP.GE.AND P0, PT, R4, UR7, PT ;  /* 0x0000000704007c0c */ /* 0x008fe2000bf06270 */
[----:B--2---:R-:W-:-:S05]  /*00b0*/  IMAD R5, R5, UR4, R0 ;  /* 0x0000000405057c24 */ /* 0x004fca000f8e0200 */
[----:B------:R-:W-:-:S13]  /*00c0*/  ISETP.GE.OR P0, PT, R5, UR6, P0 ;  /* 0x0000000605007c0c */ /* 0x000fda0008706670 */
[----:B------:R-:W-:Y:S05]  /*00d0*/  @P0 EXIT ;  /* 0x000000000000094d */ /* 0x000fea0003800000 */
[----:B------:R-:W-:Y:S01]  /*00e0*/  UISETP.GE.AND UP0, UPT, UR6, 0x1, UPT ;  /* 0x000000010600788c */ /* 0x000fe2000bf06270 */
[----:B------:R-:W-:Y:S01]  /*00f0*/  CS2R R6, SRZ ;  /* 0x0000000000067805 */ /* 0x000fe2000001ff00 */
[----:B------:R-:W0:Y:S07]  /*0100*/  LDCU.64 UR8, c[0x0][0x358] ;  /* 0x00006b00ff0877ac */ /* 0x000e2e0008000a00 */
[----:B------:R-:W-:Y:S05]  /*0110*/  BRA.U !UP0, `(.L_x_0) ;  /* 0x0000000d08bc7547 */ /* 0x000fea000b800000 */
[----:B------:R-:W1:Y:S01]  /*0120*/  I2F.F64 R18, R5 ;  /* 0x0000000500127312 */ /* 0x000e620000201c00 */
[----:B------:R-:W-:Y:S01]  /*0130*/  UMOV UR4, 0x54442d18 ;  /* 0x54442d1800047882 */ /* 0x000fe20000000000 */
[----:B------:R-:W-:Y:S01]  /*0140*/  UMOV UR5, 0x401921fb ;  /* 0x401921fb00057882 */ /* 0x000fe20000000000 */
[----:B------:R-:W-:-:S05]  /*0150*/  CS2R R6, SRZ ;  /* 0x0000000000067805 */ /* 0x000fca000001ff00 */
[----:B------:R-:W2:Y:S01]  /*0160*/  I2F.F64 R20, UR6 ;  /* 0x0000000600147d12 */ /* 0x000ea20008201c00 */
[----:B-1----:R-:W-:Y:S01]  /*0170*/  DMUL R18, R18, UR4 ;  /* 0x0000000412127c28 */ /* 0x002fe20008000000 */
[----:B------:R-:W-:-:S10]  /*0180*/  UMOV UR4, URZ ;  /* 0x000000ff00047c82 */ /* 0x000fd40008000000 */
.L_x_14:
[----:B------:R-:W1:Y:S01]  /*0190*/  LDCU UR5, c[0x0][0x394] ;  /* 0x00007280ff0577ac */ /* 0x000e620008000800 */
[----:B------:R-:W-:Y:S01]  /*01a0*/  IMAD.MOV.U32 R10, RZ, RZ, 0x1 ;  /* 0x00000001ff0a7424 */ /* 0x000fe200078e00ff */
[----:B------:R-:W3:Y:S01]  /*01b0*/  I2F.F64.U32 R14, R4 ;  /* 0x00000004000e7312 */ /* 0x000ee20000201800 */
[----:B------:R-:W-:Y:S01]  /*01c0*/  BSSY.RECONVERGENT B0, `(.L_x_1) ;  /* 0x0000020000007945 */ /* 0x000fe20003800200 */
[----:B------:R-:W-:Y:S01]  /*01d0*/  UMOV UR6, 0x54442d18 ;  /* 0x54442d1800067882 */ /* 0x000fe20000000000 */
[----:B------:R-:W-:Y:S02]  /*01e0*/  UMOV UR7, 0x401921fb ;  /* 0x401921fb00077882 */ /* 0x000fe40000000000 */
[----:B---3--:R-:W-:-:S03]  /*01f0*/  DMUL R14, R14, -UR6 ;  /* 0x800000060e0e7c28 */ /* 0x008fc60008000000 */
[----:B-1----:R-:W1:Y:S01]  /*0200*/  I2F.F64.U32 R8, UR5 ;  /* 0x0000000500087d12 */ /* 0x002e620008201800 */
[----:B------:R-:W3:Y:S01]  /*0210*/  LDCU UR5, c[0x0][0x394] ;  /* 0x00007280ff0577ac */ /* 0x000ee20008000800 */
[----:B------:R-:W-:-:S06]  /*0220*/  UMOV UR7, UR4 ;  /* 0x0000000400077c82 */ /* 0x000fcc0008000000 */
[----:B-1----:R-:W1:Y:S02]  /*0230*/  MUFU.RCP64H R11, R9 ;  /* 0x00000009000b7308 */ /* 0x002e640000001800 */
[----:B-1----:R-:W-:-:S08]  /*0240*/  DFMA R2, -R8, R10, 1 ;  /* 0x3ff000000802742b */ /* 0x002fd0000000010a */
[----:B------:R-:W-:Y:S02]  /*0250*/  DFMA R12, R2, R2, R2 ;  /* 0x00000002020c722b */ /* 0x000fe40000000002 */
[----:B------:R-:W1:Y:S01]  /*0260*/  I2F.F64.U32 R2, UR4 ;  /* 0x0000000400027d12 */ /* 0x000e620008201800 */
[----:B------:R-:W-:-:S04]  /*0270*/  UIADD3 UR4, UPT, UPT, UR4, 0x1, URZ ;  /* 0x0000000104047890 */ /* 0x000fc8000fffe0ff */
[----:B---3--:R-:W-:Y:S01]  /*0280*/  UISETP.NE.AND UP0, UPT, UR4, UR5, UPT ;  /* 0x000000050400728c */ /* 0x008fe2000bf05270 */
[----:B------:R-:W-:-:S08]  /*0290*/  DFMA R12, R10, R12, R10 ;  /* 0x0000000c0a0c722b */ /* 0x000fd0000000000a */
[----:B------:R-:W-:Y:S02]  /*02a0*/  DFMA R10, -R8, R12, 1 ;  /* 0x3ff00000080a742b */ /* 0x000fe4000000010c */
[----:B-1----:R-:W-:-:S06]  /*02b0*/  DMUL R14, R14, R2 ;  /* 0x000000020e0e7228 */ /* 0x002fcc0000000000 */
[----:B------:R-:W-:-:S04]  /*02c0*/  DFMA R10, R12, R10, R12 ;  /* 0x0000000a0c0a722b */ /* 0x000fc8000000000c */
[----:B------:R-:W-:-:S04]  /*02d0*/  FSETP.GEU.AND P1, PT, |R15|, 6.5827683646048100446e-37, PT ;  /* 0x036000000f00780b */ /* 0x000fc80003f2e200 */
[----:B------:R-:W-:-:S08]  /*02e0*/  DMUL R2, R14, R10 ;  /* 0x0000000a0e027228 */ /* 0x000fd00000000000 */
[----:B------:R-:W-:-:S08]  /*02f0*/  DFMA R12, -R8, R2, R14 ;  /* 0x00000002080c722b */ /* 0x000fd0000000010e */
[----:B------:R-:W-:-:S10]  /*0300*/  DFMA R2, R10, R12, R2 ;  /* 0x0000000c0a02722b */ /* 0x000fd40000000002 */
[----:B------:R-:W-:-:S05]  /*0310*/  FFMA R0, RZ, R9, R3 ;  /* 0x00000009ff007223 */ /* 0x000fca0000000003 */
[----:B------:R-:W-:-:S13]  /*0320*/  FSETP.GT.AND P0, PT, |R0|, 1.469367938527859385e-39, PT ;  /* 0x001000000000780b */ /* 0x000fda0003f04200 */
[----:B------:R-:W-:Y:S05]  /*0330*/  @P0 BRA P1, `(.L_x_2) ;  /* 0x0000000000200947 */ /* 0x000fea0000800000 */
[----:B------:R-:W-:Y:S01]  /*0340*/  IMAD.MOV.U32 R16, RZ, RZ, R14 ;  /* 0x000000ffff107224 */ /* 0x000fe200078e000e */
[----:B------:R-:W-:Y:S01]  /*0350*/  MOV R0, 0x3a0 ;  /* 0x000003a000007802 */ /* 0x000fe20000000f00 */
[----:B------:R-:W-:Y:S02]  /*0360*/  IMAD.MOV.U32 R17, RZ, RZ, R15 ;  /* 0x000000ffff117224 */ /* 0x000fe400078e000f */
[----:B------:R-:W-:Y:S02]  /*0370*/  IMAD.MOV.U32 R12, RZ, RZ, R8 ;  /* 0x000000ffff0c7224 */ /* 0x000fe400078e0008 */
[----:B------:R-:W-:-:S07]  /*0380*/  IMAD.MOV.U32 R13, RZ, RZ, R9 ;  /* 0x000000ffff0d7224 */ /* 0x000fce00078e0009 */
[----:B0-2---:R-:W-:Y:S05]  /*0390*/  CALL.REL.NOINC `($__internal_0_$__cuda_sm20_div_rn_f64_full) ;  /* 0x0000000c00707944 */ /* 0x005fea0003c00000 */
[----:B------:R-:W-:Y:S02]  /*03a0*/  IMAD.MOV.U32 R2, RZ, RZ, R12 ;  /* 0x000000ffff027224 */ /* 0x000fe400078e000c */
[----:B------:R-:W-:-:S07]  /*03b0*/  IMAD.MOV.U32 R3, RZ, RZ, R13 ;  /* 0x000000ffff037224 */ /* 0x000fce00078e000d */
.L_x_2:
[----:B0-----:R-:W-:Y:S05]  /*03c0*/  BSYNC.RECONVERGENT B0 ;  /* 0x0000000000007941 */ /* 0x001fea0003800200 */
.L_x_1:
[----:B------:R-:W-:-:S07]  /*03d0*/  IMAD.MOV.U32 R8, RZ, RZ, RZ ;  /* 0x000000ffff087224 */ /* 0x000fce00078e00ff */
.L_x_13:
[----:B--2---:R-:W0:Y:S01]  /*03e0*/  MUFU.RCP64H R15, R21 ;  /* 0x00000015000f7308 */ /* 0x004e220000001800 */
[----:B------:R-:W-:Y:S01]  /*03f0*/  IMAD.MOV.U32 R14, RZ, RZ, 0x1 ;  /* 0x00000001ff0e7424 */ /* 0x000fe200078e00ff */
[----:B------:R-:W1:Y:S08]  /*0400*/  LDC R9, c[0x0][0x390] ;  /* 0x0000e400ff097b82 */ /* 0x000e700000000800 */
[----:B------:R-:W2:Y:S01]  /*0410*/  LDC.64 R10, c[0x0][0x388] ;  /* 0x0000e200ff0a7b82 */ /* 0x000ea20000000a00 */
[----:B0-----:R-:W-:-:S08]  /*0420*/  DFMA R12, -R20, R14, 1 ;  /* 0x3ff00000140c742b */ /* 0x001fd0000000010e */
[----:B------:R-:W-:Y:S01]  /*0430*/  DFMA R16, R12, R12, R12 ;  /* 0x0000000c0c10722b */ /* 0x000fe2000000000c */
[----:B-1----:R-:W-:Y:S01]  /*0440*/  IMAD R9, R9, UR7, R8 ;  /* 0x0000000709097c24 */ /* 0x002fe2000f8e0208 */
[----:B------:R-:W0:Y:S06]  /*0450*/  I2F.F64.U32 R12, R8 ;  /* 0x00000008000c7312 */ /* 0x000e2c0000201800 */
[----:B------:R-:W-:Y:S01]  /*0460*/  DFMA R16, R14, R16, R14 ;  /* 0x000000100e10722b */ /* 0x000fe2000000000e */
[----:B--2---:R-:W-:-:S05]  /*0470*/  IMAD.WIDE.U32 R10, R9, 0x4, R10 ;  /* 0x00000004090a7825 */ /* 0x004fca00078e000a */
[----:B------:R1:W5:Y:S01]  /*0480*/  LDG.E R9, desc[UR8][R10.64] ;  /* 0x000000080a097981 */ /* 0x000362000c1e1900 */
[----:B------:R-:W-:Y:S01]  /*0490*/  BSSY.RECONVERGENT B0, `(.L_x_3) ;  /* 0x0000013000007945 */ /* 0x000fe20003800200 */
[----:B------:R-:W-:Y:S02]  /*04a0*/  DFMA R14, -R20, R16, 1 ;  /* 0x3ff00000140e742b */ /* 0x000fe40000000110 */
[----:B0-----:R-:W-:-:S06]  /*04b0*/  DMUL R22, R18, R12 ;  /* 0x0000000c12167228 */ /* 0x001fcc0000000000 */
[----:B------:R-:W-:-:S04]  /*04c0*/  DFMA R14, R16, R14, R16 ;  /* 0x0000000e100e722b */ /* 0x000fc80000000010 */
[----:B------:R-:W-:-:S04]  /*04d0*/  FSETP.GEU.AND P1, PT, |R23|, 6.5827683646048100446e-37, PT ;  /* 0x036000001700780b */ /* 0x000fc80003f2e200 */
[----:B------:R-:W-:-:S08]  /*04e0*/  DMUL R12, R22, R14 ;  /* 0x0000000e160c7228 */ /* 0x000fd00000000000 */
[----:B-1----:R-:W-:-:S08]  /*04f0*/  DFMA R10, -R20, R12, R22 ;  /* 0x0000000c140a722b */ /* 0x002fd00000000116 */
[----:B------:R-:W-:-:S10]  /*0500*/  DFMA R10, R14, R10, R12 ;  /* 0x0000000a0e0a722b */ /* 0x000fd4000000000c */
[----:B------:R-:W-:-:S05]  /*0510*/  FFMA R0, RZ, R21, R11 ;  /* 0x00000015ff007223 */ /* 0x000fca000000000b */
[----:B------:R-:W-:-:S13]  /*0520*/  FSETP.GT.AND P0, PT, |R0|, 1.469367938527859385e-39, PT ;  /* 0x001000000000780b */ /* 0x000fda0003f04200 */
[----:B------:R-:W-:Y:S05]  /*0530*/  @P0 BRA P1, `(.L_x_4) ;  /* 0x0000000000200947 */ /* 0x000fea0000800000 */
[----:B------:R-:W-:Y:S01]  /*0540*/  IMAD.MOV.U32 R16, RZ, RZ, R22 ;  /* 0x000000ffff107224 */ /* 0x000fe200078e0016 */
[----:B------:R-:W-:Y:S01]  /*0550*/  MOV R12, R20 ;  /* 0x00000014000c7202 */ /* 0x000fe20000000f00 */
[----:B------:R-:W-:Y:S01]  /*0560*/  IMAD.MOV.U32 R17, RZ, RZ, R23 ;  /* 0x000000ffff117224 */ /* 0x000fe200078e0017 */
[----:B------:R-:W-:Y:S01]  /*0570*/  MOV R0, 0x5a0 ;  /* 0x000005a000007802 */ /* 0x000fe20000000f00 */
[----:B------:R-:W-:-:S07]  /*0580*/  IMAD.MOV.U32 R13, RZ, RZ, R21 ;  /* 0x000000ffff0d7224 */ /* 0x000fce00078e0015 */
[----:B-----5:R-:W-:Y:S05]  /*0590*/  CALL.REL.NOINC `($__internal_0_$__cuda_sm20_div_rn_f64_full) ;  /* 0x0000000800f07944 */ /* 0x020fea0003c00000 */
[----:B------:R-:W-:Y:S02]  /*05a0*/  IMAD.MOV.U32 R10, RZ, RZ, R12 ;  /* 0x000000ffff0a7224 */ /* 0x000fe400078e000c */
[----:B------:R-:W-:-:S07]  /*05b0*/  IMAD.MOV.U32 R11, RZ, RZ, R13 ;  /* 0x000000ffff0b7224 */ /* 0x000fce00078e000d */
.L_x_4:
[----:B------:R-:W-:Y:S05]  /*05c0*/  BSYNC.RECONVERGENT B0 ;  /* 0x0000000000007941 */ /* 0x000fea0003800200 */
.L_x_3:
[----:B------:R-:W-:Y:S01]  /*05d0*/  DADD R10, -R10, R2 ;  /* 0x000000000a0a7229 */ /* 0x000fe20000000102 */
[----:B------:R-:W-:Y:S05]  /*05e0*/  BSSY.RECONVERGENT B0, `(.L_x_5) ;  /* 0x0000044000007945 */ /* 0x000fea0003800200 */
[----:B------:R-:W0:Y:S02]  /*05f0*/  F2F.F32.F64 R13, R10 ;  /* 0x0000000a000d7310 */ /* 0x000e240000301000 */
[C---:B0-----:R-:W-:Y:S01]  /*0600*/  FMUL R0, R13.reuse, 0.63661974668502807617 ;  /* 0x3f22f9830d007820 */ /* 0x041fe20000400000 */
[----:B------:R-:W-:-:S05]  /*0610*/  FSETP.GE.AND P0, PT, |R13|, 105615, PT ;  /* 0x47ce47800d00780b */ /* 0x000fca0003f06200 */
[----:B------:R-:W0:Y:S02]  /*0620*/  F2I.NTZ R0, R0 ;  /* 0x0000000000007305 */ /* 0x000e240000203100 */
[----:B0-----:R-:W-:Y:S01]  /*0630*/  I2FP.F32.S32 R24, R0 ;  /* 0x0000000000187245 */ /* 0x001fe20000201400 */
[----:B------:R-:W-:-:S04]  /*0640*/  IMAD.MOV.U32 R25, RZ, RZ, R0 ;  /* 0x000000ffff197224 */ /* 0x000fc800078e0000 */
[----:B------:R-:W-:-:S04]  /*0650*/  FFMA R15, R24, -1.5707962512969970703, R13 ;  /* 0xbfc90fda180f7823 */ /* 0x000fc8000000000d */
[----:B------:R-:W-:-:S04]  /*0660*/  FFMA R15, R24, -7.5497894158615963534e-08, R15 ;  /* 0xb3a22168180f7823 */ /* 0x000fc8000000000f */
[----:B------:R-:W-:-:S04]  /*0670*/  FFMA R24, R24, -5.3903029534742383927e-15, R15 ;  /* 0xa7c234c518187823 */ /* 0x000fc8000000000f */
[----:B------:R-:W-:Y:S01]  /*0680*/  IMAD.MOV.U32 R12, RZ, RZ, R24 ;  /* 0x000000ffff0c7224 */ /* 0x000fe200078e0018 */
[----:B------:R-:W-:Y:S06]  /*0690*/  @!P0 BRA `(.L_x_6) ;  /* 0x0000000000e08947 */ /* 0x000fec0003800000 */
[----:B------:R-:W-:-:S13]  /*06a0*/  FSETP.NEU.AND P1, PT, |R13|, +INF , PT ;  /* 0x7f8000000d00780b */ /* 0x000fda0003f2d200 */
[----:B------:R-:W-:Y:S05]  /*06b0*/  @!P1 BRA `(.L_x_7) ;  /* 0x0000000000d09947 */ /* 0x000fea0003800000 */
[----:B------:R-:W-:Y:S01]  /*06c0*/  IMAD.SHL.U32 R10, R13, 0x100, RZ ;  /* 0x000001000d0a7824 */ /* 0x000fe200078e00ff */
[----:B------:R-:W0:Y:S01]  /*06d0*/  LDCU.64 UR10, c[0x4][URZ] ;  /* 0x01000000ff0a77ac */ /* 0x000e220008000a00 */
[----:B------:R-:W-:Y:S02]  /*06e0*/  IMAD.MOV.U32 R14, RZ, RZ, RZ ;  /* 0x000000ffff0e7224 */ /* 0x000fe400078e00ff */
[----:B------:R-:W-:Y:S01]  /*06f0*/  IMAD.MOV.U32 R0, RZ, RZ, R1 ;  /* 0x000000ffff007224 */ /* 0x000fe200078e0001 */
[----:B------:R-:W-:Y:S01]  /*0700*/  LOP3.LUT R23, R10, 0x80000000, RZ, 0xfc, !PT ;  /* 0x800000000a177812 */ /* 0x000fe200078efcff */
[----:B------:R-:W-:Y:S01]  /*0710*/  UMOV UR6, URZ ;  /* 0x000000ff00067c82 */ /* 0x000fe20008000000 */
[----:B------:R-:W-:-:S05]  /*0720*/  UMOV UR5, URZ ;  /* 0x000000ff00057c82 */ /* 0x000fca0008000000 */
.L_x_8:
[----:B0-----:R-:W-:Y:S02]  /*0730*/  IMAD.U32 R16, RZ, RZ, UR10 ;  /* 0x0000000aff107e24 */ /* 0x001fe4000f8e00ff */
[----:B------:R-:W-:-:S05]  /*0740*/  IMAD.U32 R17, RZ, RZ, UR11 ;  /* 0x0000000bff117e24 */ /* 0x000fca000f8e00ff */
[----:B------:R-:W2:Y:S01]  /*0750*/  LDG.E.CONSTANT R10, desc[UR8][R16.64] ;  /* 0x00000008100a7981 */ /* 0x000ea2000c1e9900 */
[----:B------:R-:W-:Y:S02]  /*0760*/  UIADD3 UR10, UP1, UPT, UR10, 0x4, URZ ;  /* 0x000000040a0a7890 */ /* 0x000fe4000ff3e0ff */
[----:B------:R-:W-:Y:S02]  /*0770*/  UIADD3 UR5, UPT, UPT, UR5, 0x1, URZ ;  /* 0x0000000105057890 */ /* 0x000fe4000fffe0ff */
[----:B------:R-:W-:Y:S02]  /*0780*/  UIADD3.X UR11, UPT, UPT, URZ, UR11, URZ, UP1, !UPT ;  /* 0x0000000bff0b7290 */ /* 0x000fe40008ffe4ff */
[----:B------:R-:W-:Y:S01]  /*0790*/  UISETP.NE.AND UP1, UPT, UR5, 0x6, UPT ;  /* 0x000000060500788c */ /* 0x000fe2000bf25270 */
[----:B--2---:R-:W-:-:S03]  /*07a0*/  IMAD.WIDE.U32 R10, R10, R23, RZ ;  /* 0x000000170a0a7225 */ /* 0x004fc600078e00ff */
[----:B------:R-:W-:-:S04]  /*07b0*/  IADD3 R15, P1, PT, R10, R14, RZ ;  /* 0x0000000e0a0f7210 */ /* 0x000fc80007f3e0ff */
[----:B------:R-:W-:Y:S01]  /*07c0*/  IADD3.X R14, PT, PT, R11, UR6, RZ, P1, !PT ;  /* 0x000000060b0e7c10 */ /* 0x000fe20008ffe4ff */
[----:B------:R0:W-:Y:S02]  /*07d0*/  STL [R0], R15 ;  /* 0x0000000f00007387 */ /* 0x0001e40000100800 */
[----:B0-----:R-:W-:Y:S01]  /*07e0*/  IADD3 R0, PT, PT, R0, 0x4, RZ ;  /* 0x0000000400007810 */ /* 0x001fe20007ffe0ff */
[----:B------:R-:W-:Y:S06]  /*07f0*/  BRA.U UP1, `(.L_x_8) ;  /* 0xfffffffd01cc7547 */ /* 0x000fec000b83ffff */
[----:B------:R-:W-:Y:S01]  /*0800*/  SHF.R.U32.HI R12, RZ, 0x17, R13 ;  /* 0x00000017ff0c7819 */ /* 0x000fe2000001160d */
[----:B------:R0:W-:Y:S03]  /*0810*/  STL [R1+0x18], R14 ;  /* 0x0000180e01007387 */ /* 0x0001e60000100800 */
[C---:B------:R-:W-:Y:S02]  /*0820*/  LOP3.LUT R0, R12.reuse, 0xe0, RZ, 0xc0, !PT ;  /* 0x000000e00c007812 */ /* 0x040fe400078ec0ff */
[----:B------:R-:W-:-:S03]  /*0830*/  LOP3.LUT P1, RZ, R12, 0x1f, RZ, 0xc0, !PT ;  /* 0x0000001f0cff7812 */ /* 0x000fc6000782c0ff */
[----:B------:R-:W-:-:S05]  /*0840*/  VIADD R0, R0, 0xffffff80 ;  /* 0xffffff8000007836 */ /* 0x000fca0000000000 */
[----:B------:R-:W-:-:S05]  /*0850*/  SHF.R.U32.HI R0, RZ, 0x5, R0 ;  /* 0x00000005ff007819 */ /* 0x000fca0000011600 */
[----:B------:R-:W-:-:S05]  /*0860*/  IMAD R15, R0, -0x4, R1 ;  /* 0xfffffffc000f7824 */ /* 0x000fca00078e0201 */
[----:B------:R-:W2:Y:S04]  /*0870*/  LDL R0, [R15+0x18] ;  /* 0x000018000f007983 */ /* 0x000ea80000100800 */
[----:B------:R-:W2:Y:S04]  /*0880*/  LDL R11, [R15+0x14] ;  /* 0x000014000f0b7983 */ /* 0x000ea80000100800 */
[----:B------:R-:W3:Y:S01]  /*0890*/  @P1 LDL R10, [R15+0x10] ;  /* 0x000010000f0a1983 */ /* 0x000ee20000100800 */
[----:B------:R-:W-:Y:S01]  /*08a0*/  LOP3.LUT R12, R12, 0x1f, RZ, 0xc0, !PT ;  /* 0x0000001f0c0c7812 */ /* 0x000fe200078ec0ff */
[----:B------:R-:W-:Y:S01]  /*08b0*/  UMOV UR10, 0x54442d19 ;  /* 0x54442d19000a7882 */ /* 0x000fe20000000000 */
[----:B------:R-:W-:-:S02]  /*08c0*/  UMOV UR11, 0x3bf921fb ;  /* 0x3bf921fb000b7882 */ /* 0x000fc40000000000 */
[-C--:B--2---:R-:W-:Y:S02]  /*08d0*/  @P1 SHF.L.W.U32.HI R0, R11, R12.reuse, R0 ;  /* 0x0000000c0b001219 */ /* 0x084fe40000010e00 */
[----:B---3--:R-:W-:Y:S02]  /*08e0*/  @P1 SHF.L.W.U32.HI R11, R10, R12, R11 ;  /* 0x0000000c0a0b1219 */ /* 0x008fe40000010e0b */
[----:B------:R-:W-:Y:S02]  /*08f0*/  ISETP.GE.AND P1, PT, R13, RZ, PT ;  /* 0x000000ff0d00720c */ /* 0x000fe40003f26270 */
[C---:B------:R-:W-:Y:S01]  /*0900*/  SHF.L.W.U32.HI R10, R11.reuse, 0x2, R0 ;  /* 0x000000020b0a7819 */ /* 0x040fe20000010e00 */
[----:B------:R-:W-:-:S03]  /*0910*/  IMAD.SHL.U32 R11, R11, 0x4, RZ ;  /* 0x000000040b0b7824 */ /* 0x000fc600078e00ff */
[----:B------:R-:W-:-:S04]  /*0920*/  SHF.R.S32.HI R12, RZ, 0x1f, R10 ;  /* 0x0000001fff0c7819 */ /* 0x000fc8000001140a */
[C---:B------:R-:W-:Y:S02]  /*0930*/  LOP3.LUT R16, R12.reuse, R11, RZ, 0x3c, !PT ;  /* 0x0000000b0c107212 */ /* 0x040fe400078e3cff */
[----:B------:R-:W-:Y:S02]  /*0940*/  LOP3.LUT R17, R12, R10, RZ, 0x3c, !PT ;  /* 0x0000000a0c117212 */ /* 0x000fe400078e3cff */
[----:B------:R-:W-:Y:S02]  /*0950*/  SHF.R.U32.HI R11, RZ, 0x1e, R0 ;  /* 0x0000001eff0b7819 */ /* 0x000fe40000011600 */
[C---:B------:R-:W-:Y:S02]  /*0960*/  LOP3.LUT R12, R10.reuse, R13, RZ, 0x3c, !PT ;  /* 0x0000000d0a0c7212 */ /* 0x040fe400078e3cff */
[----:B------:R-:W0:Y:S01]  /*0970*/  I2F.F64.S64 R16, R16 ;  /* 0x0000001000107312 */ /* 0x000e220000301c00 */
[----:B------:R-:W-:Y:S02]  /*0980*/  LEA.HI R0, R10, R11, RZ, 0x1 ;  /* 0x0000000b0a007211 */ /* 0x000fe400078f08ff */
[----:B------:R-:W-:-:S03]  /*0990*/  ISETP.GE.AND P2, PT, R12, RZ, PT ;  /* 0x000000ff0c00720c */ /* 0x000fc60003f46270 */
[----:B------:R-:W-:-:S04]  /*09a0*/  IMAD.MOV R10, RZ, RZ, -R0 ;  /* 0x000000ffff0a7224 */ /* 0x000fc800078e0a00 */
[----:B------:R-:W-:Y:S01]  /*09b0*/  @!P1 IMAD.MOV.U32 R0, RZ, RZ, R10 ;  /* 0x000000ffff009224 */ /* 0x000fe200078e000a */
[----:B0-----:R-:W-:-:S10]  /*09c0*/  DMUL R14, R16, UR10 ;  /* 0x0000000a100e7c28 */ /* 0x001fd40008000000 */
[----:B------:R-:W0:Y:S02]  /*09d0*/  F2F.F32.F64 R14, R14 ;  /* 0x0000000e000e7310 */ /* 0x000e240000301000 */
[----:B0-----:R-:W-:Y:S01]  /*09e0*/  FSEL R12, -R14, R14, !P2 ;  /* 0x0000000e0e0c7208 */ /* 0x001fe20005000100 */
[----:B------:R-:W-:Y:S06]  /*09f0*/  BRA `(.L_x_6) ;  /* 0x0000000000087947 */ /* 0x000fec0003800000 */
.L_x_7:
[----:B------:R-:W-:Y:S01]  /*0a00*/  FMUL R12, RZ, R13 ;  /* 0x0000000dff0c7220 */ /* 0x000fe20000400000 */
[----:B------:R-:W-:-:S07]  /*0a10*/  IMAD.MOV.U32 R0, RZ, RZ, RZ ;  /* 0x000000ffff007224 */ /* 0x000fce00078e00ff */
.L_x_6:
[----:B------:R-:W-:Y:S05]  /*0a20*/  BSYNC.RECONVERGENT B0 ;  /* 0x0000000000007941 */ /* 0x000fea0003800200 */
.L_x_5:
[----:B------:R-:W-:Y:S02]  /*0a30*/  IMAD.MOV.U32 R22, RZ, RZ, 0x37cbac00 ;  /* 0x37cbac00ff167424 */ /* 0x000fe400078e00ff */
[----:B------:R-:W-:Y:S01]  /*0a40*/  FMUL R11, R12, R12 ;  /* 0x0000000c0c0b7220 */ /* 0x000fe20000400000 */
[C---:B------:R-:W-:Y:S01]  /*0a50*/  LOP3.LUT R14, R0.reuse, 0x1, RZ, 0xc0, !PT ;  /* 0x00000001000e7812 */ /* 0x040fe200078ec0ff */
[----:B------:R-:W-:Y:S01]  /*0a60*/  IMAD.MOV.U32 R23, RZ, RZ, 0x3d2aaabb ;  /* 0x3d2aaabbff177424 */ /* 0x000fe200078e00ff */
[----:B------:R-:W-:Y:S01]  /*0a70*/  LOP3.LUT P2, RZ, R0, 0x2, RZ, 0xc0, !PT ;  /* 0x0000000200ff7812 */ /* 0x000fe2000784c0ff */
[----:B------:R-:W-:Y:S01]  /*0a80*/  FFMA R10, R11, R22, -0.0013887860113754868507 ;  /* 0xbab607ed0b0a7423 */ /* 0x000fe20000000016 */
[----:B------:R-:W-:Y:S01]  /*0a90*/  ISETP.NE.U32.AND P1, PT, R14, 0x1, PT ;  /* 0x000000010e00780c */ /* 0x000fe20003f25070 */
[----:B------:R-:W-:Y:S01]  /*0aa0*/  IMAD.MOV.U32 R15, RZ, RZ, 0x3effffff ;  /* 0x3effffffff0f7424 */ /* 0x000fe200078e00ff */
[----:B------:R-:W-:Y:S02]  /*0ab0*/  BSSY.RECONVERGENT B0, `(.L_x_9) ;  /* 0x0000040000007945 */ /* 0x000fe40003800200 */
[----:B------:R-:W-:-:S02]  /*0ac0*/  FSEL R10, R10, -0.00019574658654164522886, !P1 ;  /* 0xb94d41530a0a7808 */ /* 0x000fc40004800000 */
[----:B------:R-:W-:Y:S02]  /*0ad0*/  FSEL R14, R23, 0.0083327032625675201416, !P1 ;  /* 0x3c0885e4170e7808 */ /* 0x000fe40004800000 */
[----:B------:R-:W-:Y:S02]  /*0ae0*/  FSEL R0, R12, 1, P1 ;  /* 0x3f8000000c007808 */ /* 0x000fe40000800000 */
[----:B------:R-:W-:Y:S01]  /*0af0*/  FSEL R27, -R15, -0.16666662693023681641, !P1 ;  /* 0xbe2aaaa80f1b7808 */ /* 0x000fe20004800100 */
[C---:B------:R-:W-:Y:S02]  /*0b00*/  FFMA R10, R11.reuse, R10, R14 ;  /* 0x0000000a0b0a7223 */ /* 0x040fe4000000000e */
[C---:B------:R-:W-:Y:S02]  /*0b10*/  FFMA R17, R11.reuse, R0, RZ ;  /* 0x000000000b117223 */ /* 0x040fe400000000ff */
[----:B------:R-:W-:-:S04]  /*0b20*/  FFMA R10, R11, R10, R27 ;  /* 0x0000000a0b0a7223 */ /* 0x000fc8000000001b */
[----:B------:R-:W-:-:S04]  /*0b30*/  FFMA R0, R17, R10, R0 ;  /* 0x0000000a11007223 */ /* 0x000fc80000000000 */
[----:B------:R-:W-:-:S04]  /*0b40*/  @P2 FADD R0, RZ, -R0 ;  /* 0x80000000ff002221 */ /* 0x000fc80000000000 */
[----:B-----5:R-:W-:Y:S01]  /*0b50*/  FFMA R6, R9, R0, R6 ;  /* 0x0000000009067223 */ /* 0x020fe20000000006 */
[----:B------:R-:W-:Y:S06]  /*0b60*/  @!P0 BRA `(.L_x_10) ;  /* 0x0000000000d08947 */ /* 0x000fec0003800000 */
[----:B------:R-:W-:-:S13]  /*0b70*/  FSETP.NEU.AND P0, PT, |R13|, +INF , PT ;  /* 0x7f8000000d00780b */ /* 0x000fda0003f0d200 */
[----:B------:R-:W-:Y:S05]  /*0b80*/  @!P0 BRA `(.L_x_11) ;  /* 0x0000000000c08947 */ /* 0x000fea0003800000 */
[----:B------:R-:W0:Y:S01]  /*0b90*/  LDC.64 R10, c[0x4][RZ] ;  /* 0x01000000ff0a7b82 */ /* 0x000e220000000a00 */
[----:B------:R-:W-:Y:S01]  /*0ba0*/  IMAD.SHL.U32 R12, R13, 0x100, RZ ;  /* 0x000001000d0c7824 */ /* 0x000fe200078e00ff */
[----:B------:R-:W-:Y:S01]  /*0bb0*/  MOV R0, RZ ;  /* 0x000000ff00007202 */ /* 0x000fe20000000f00 */
[----:B------:R-:W-:Y:S01]  /*0bc0*/  IMAD.MOV.U32 R14, RZ, RZ, RZ ;  /* 0x000000ffff0e7224 */ /* 0x000fe200078e00ff */
[----:B------:R-:W-:Y:S02]  /*0bd0*/  UMOV UR5, URZ ;  /* 0x000000ff00057c82 */ /* 0x000fe40008000000 */
[----:B------:R-:W-:-:S07]  /*0be0*/  LOP3.LUT R29, R12, 0x80000000, RZ, 0xfc, !PT ;  /* 0x800000000c1d7812 */ /* 0x000fce00078efcff */
.L_x_12:
[----:B0-----:R-:W-:-:S05]  /*0bf0*/  IMAD.WIDE.U32 R24, R0, 0x4, R10 ;  /* 0x0000000400187825 */ /* 0x001fca00078e000a */
[----:B------:R-:W2:Y:S01]  /*0c00*/  LDG.E.CONSTANT R16, desc[UR8][R24.64] ;  /* 0x0000000818107981 */ /* 0x000ea2000c1e9900 */
[C---:B-1----:R-:W-:Y:S02]  /*0c10*/  IMAD R12, R0.reuse, 0x4, R1 ;  /* 0x00000004000c7824 */ /* 0x042fe400078e0201 */
[----:B------:R-:W-:-:S05]  /*0c20*/  VIADD R0, R0, 0x1 ;  /* 0x0000000100007836 */ /* 0x000fca0000000000 */
[----:B------:R-:W-:Y:S01]  /*0c30*/  ISETP.NE.AND P0, PT, R0, 0x6, PT ;  /* 0x000000060000780c */ /* 0x000fe20003f05270 */
[----:B--2---:R-:W-:-:S03]  /*0c40*/  IMAD.WIDE.U32 R16, R16, R29, RZ ;  /* 0x0000001d10107225 */ /* 0x004fc600078e00ff */
[----:B------:R-:W-:-:S04]  /*0c50*/  IADD3 R27, P1, PT, R16, R14, RZ ;  /* 0x0000000e101b7210 */ /* 0x000fc80007f3e0ff */
[----:B------:R-:W-:Y:S01]  /*0c60*/  IADD3.X R14, PT, PT, R17, UR5, RZ, P1, !PT ;  /* 0x00000005110e7c10 */ /* 0x000fe20008ffe4ff */
[----:B------:R1:W-:Y:S04]  /*0c70*/  STL [R12], R27 ;  /* 0x0000001b0c007387 */ /* 0x0003e80000100800 */
[----:B------:R-:W-:Y:S05]  /*0c80*/  @P0 BRA `(.L_x_12) ;  /* 0xfffffffc00d80947 */ /* 0x000fea000383ffff */
[----:B-1----:R-:W-:Y:S01]  /*0c90*/  SHF.R.U32.HI R12, RZ, 0x17, R13 ;  /* 0x00000017ff0c7819 */ /* 0x002fe2000001160d */
        /* <DEDUP_REMOVED lines=11> */
[----:B------:R-:W-:Y:S01]  /*0d50*/  UMOV UR11, 0x3bf921fb ;  /* 0x3bf921fb000b7882 */ /* 0x000fe20000000000 */
[----:B------:R-:W-:-:S02]  /*0d60*/  ISETP.GE.AND P1, PT, R13, RZ, PT ;  /* 0x000000ff0d00720c */ /* 0x000fc40003f26270 */
[-C--:B--2---:R-:W-:Y:S02]  /*0d70*/  @P0 SHF.L.W.U32.HI R0, R11, R12.reuse, R0 ;  /* 0x0000000c0b000219 */ /* 0x084fe40000010e00 */
[----:B---3--:R-:W-:Y:S02]  /*0d80*/  @P0 SHF.L.W.U32.HI R11, R10, R12, R11 ;  /* 0x0000000c0a0b0219 */ /* 0x008fe40000010e0b */
[--C-:B------:R-:W-:Y:S02]  /*0d90*/  SHF.R.U32.HI R25, RZ, 0x1e, R0.reuse ;  /* 0x0000001eff197819 */ /* 0x100fe40000011600 */
[C---:B------:R-:W-:Y:S01]  /*0da0*/  SHF.L.W.U32.HI R10, R11.reuse, 0x2, R0 ;  /* 0x000000020b0a7819 */ /* 0x040fe20000010e00 */
[----:B------:R-:W-:-:S03]  /*0db0*/  IMAD.SHL.U32 R11, R11, 0x4, RZ ;  /* 0x000000040b0b7824 */ /* 0x000fc600078e00ff */
[----:B------:R-:W-:Y:S02]  /*0dc0*/  SHF.R.S32.HI R12, RZ, 0x1f, R10 ;  /* 0x0000001fff0c7819 */ /* 0x000fe4000001140a */
[----:B------:R-:W-:Y:S02]  /*0dd0*/  LEA.HI R25, R10, R25, RZ, 0x1 ;  /* 0x000000190a197211 */ /* 0x000fe400078f08ff */
[C---:B------:R-:W-:Y:S02]  /*0de0*/  LOP3.LUT R16, R12.reuse, R11, RZ, 0x3c, !PT ;  /* 0x0000000b0c107212 */ /* 0x040fe400078e3cff */
[----:B------:R-:W-:Y:S01]  /*0df0*/  LOP3.LUT R17, R12, R10, RZ, 0x3c, !PT ;  /* 0x0000000a0c117212 */ /* 0x000fe200078e3cff */
[----:B------:R-:W-:Y:S01]  /*0e00*/  IMAD.MOV R0, RZ, RZ, -R25 ;  /* 0x000000ffff007224 */ /* 0x000fe200078e0a19 */
[----:B------:R-:W-:-:S03]  /*0e10*/  LOP3.LUT R13, R10, R13, RZ, 0x3c, !PT ;  /* 0x0000000d0a0d7212 */ /* 0x000fc600078e3cff */
[----:B------:R-:W-:Y:S01]  /*0e20*/  @!P1 IMAD.MOV.U32 R25, RZ, RZ, R0 ;  /* 0x000000ffff199224 */ /* 0x000fe200078e0000 */
[----:B------:R-:W1:Y:S01]  /*0e30*/  I2F.F64.S64 R16, R16 ;  /* 0x0000001000107312 */ /* 0x000e620000301c00 */
[----:B------:R-:W-:Y:S01]  /*0e40*/  ISETP.GE.AND P0, PT, R13, RZ, PT ;  /* 0x000000ff0d00720c */ /* 0x000fe20003f06270 */
[----:B-1----:R-:W-:-:S10]  /*0e50*/  DMUL R26, R16, UR10 ;  /* 0x0000000a101a7c28 */ /* 0x002fd40008000000 */
[----:B------:R-:W1:Y:S02]  /*0e60*/  F2F.F32.F64 R26, R26 ;  /* 0x0000001a001a7310 */ /* 0x000e640000301000 */
[----:B-1----:R-:W-:Y:S01]  /*0e70*/  FSEL R24, -R26, R26, !P0 ;  /* 0x0000001a1a187208 */ /* 0x002fe20004000100 */
[----:B0-----:R-:W-:Y:S06]  /*0e80*/  BRA `(.L_x_10) ;  /* 0x0000000000087947 */ /* 0x001fec0003800000 */
.L_x_11:
[----:B------:R-:W-:Y:S01]  /*0e90*/  FMUL R24, RZ, R13 ;  /* 0x0000000dff187220 */ /* 0x000fe20000400000 */
[----:B------:R-:W-:-:S07]  /*0ea0*/  IMAD.MOV.U32 R25, RZ, RZ, RZ ;  /* 0x000000ffff197224 */ /* 0x000fce00078e00ff */
.L_x_10:
[----:B------:R-:W-:Y:S05]  /*0eb0*/  BSYNC.RECONVERGENT B0 ;  /* 0x0000000000007941 */ /* 0x000fea0003800200 */
.L_x_9:
[----:B------:R-:W0:Y:S01]  /*0ec0*/  LDCU UR5, c[0x0][0x390] ;  /* 0x00007200ff0577ac */ /* 0x000e220008000800 */
[----:B------:R-:W-:Y:S01]  /*0ed0*/  FMUL R11, R24, R24 ;  /* 0x00000018180b7220 */ /* 0x000fe20000400000 */
[C---:B------:R-:W-:Y:S01]  /*0ee0*/  LOP3.LUT R0, R25.reuse, 0x1, RZ, 0xc0, !PT ;  /* 0x0000000119007812 */ /* 0x040fe200078ec0ff */
[----:B------:R-:W-:Y:S02]  /*0ef0*/  VIADD R25, R25, 0x1 ;  /* 0x0000000119197836 */ /* 0x000fe40000000000 */
[----:B------:R-:W-:Y:S01]  /*0f00*/  FFMA R22, R11, R22, -0.0013887860113754868507 ;  /* 0xbab607ed0b167423 */ /* 0x000fe20000000016 */
[----:B------:R-:W-:Y:S01]  /*0f10*/  ISETP.NE.U32.AND P0, PT, R0, 0x1, PT ;  /* 0x000000010000780c */ /* 0x000fe20003f05070 */
[----:B------:R-:W-:Y:S01]  /*0f20*/  VIADD R8, R8, 0x1 ;  /* 0x0000000108087836 */ /* 0x000fe20000000000 */
[----:B------:R-:W-:Y:S02]  /*0f30*/  LOP3.LUT P1, RZ, R25, 0x2, RZ, 0xc0, !PT ;  /* 0x0000000219ff7812 */ /* 0x000fe4000782c0ff */
[----:B------:R-:W-:-:S02]  /*0f40*/  FSEL R0, R23, 0.0083327032625675201416, P0 ;  /* 0x3c0885e417007808 */ /* 0x000fc40000000000 */
[----:B------:R-:W-:Y:S02]  /*0f50*/  FSEL R22, R22, -0.00019574658654164522886, P0 ;  /* 0xb94d415316167808 */ /* 0x000fe40000000000 */
[----:B------:R-:W-:-:S03]  /*0f60*/  FSEL R15, -R15, -0.16666662693023681641, P0 ;  /* 0xbe2aaaa80f0f7808 */ /* 0x000fc60000000100 */
[C---:B------:R-:W-:Y:S01]  /*0f70*/  FFMA R22, R11.reuse, R22, R0 ;  /* 0x000000160b167223 */ /* 0x040fe20000000000 */
[----:B------:R-:W-:Y:S02]  /*0f80*/  FSEL R0, R24, 1, !P0 ;  /* 0x3f80000018007808 */ /* 0x000fe40004000000 */
[----:B0-----:R-:W-:Y:S01]  /*0f90*/  ISETP.NE.AND P0, PT, R8, UR5, PT ;  /* 0x0000000508007c0c */ /* 0x001fe2000bf05270 */
[C---:B------:R-:W-:Y:S02]  /*0fa0*/  FFMA R15, R11.reuse, R22, R15 ;  /* 0x000000160b0f7223 */ /* 0x040fe4000000000f */
[----:B------:R-:W-:-:S04]  /*0fb0*/  FFMA R11, R11, R0, RZ ;  /* 0x000000000b0b7223 */ /* 0x000fc800000000ff */
[----:B------:R-:W-:-:S04]  /*0fc0*/  FFMA R0, R11, R15, R0 ;  /* 0x0000000f0b007223 */ /* 0x000fc80000000000 */
[----:B------:R-:W-:-:S04]  /*0fd0*/  @P1 FADD R0, RZ, -R0 ;  /* 0x80000000ff001221 */ /* 0x000fc80000000000 */
[----:B------:R-:W-:Y:S01]  /*0fe0*/  FFMA R7, R9, R0, R7 ;  /* 0x0000000009077223 */ /* 0x000fe20000000007 */
[----:B------:R-:W-:Y:S06]  /*0ff0*/  @P0 BRA `(.L_x_13) ;  /* 0xfffffff000f80947 */ /* 0x000fec000383ffff */
[----:B------:R-:W-:Y:S05]  /*1000*/  BRA.U UP0, `(.L_x_14) ;  /* 0xfffffff100607547 */ /* 0x000fea000b83ffff */
.L_x_0:
[----:B------:R-:W-:Y:S01]  /*1010*/  FMUL R7, R7, R7 ;  /* 0x0000000707077220 */ /* 0x000fe20000400000 */
[----:B------:R-:W-:Y:S03]  /*1020*/  BSSY.RECONVERGENT B0, `(.L_x_15) ;  /* 0x000000d000007945 */ /* 0x000fe60003800200 */
[----:B------:R-:W-:-:S04]  /*1030*/  FFMA R0, R6, R6, R7 ;  /* 0x0000000606007223 */ /* 0x000fc80000000007 */
[----:B------:R-:W-:Y:S01]  /*1040*/  VIADD R2, R0, 0xf3000000 ;  /* 0xf300000000027836 */ /* 0x000fe20000000000 */
[----:B------:R1:W2:Y:S04]  /*1050*/  MUFU.RSQ R3, R0 ;  /* 0x0000000000037308 */ /* 0x0002a80000001400 */
[----:B------:R-:W-:-:S13]  /*1060*/  ISETP.GT.U32.AND P0, PT, R2, 0x727fffff, PT ;  /* 0x727fffff0200780c */ /* 0x000fda0003f04070 */
[----:B-12---:R-:W-:Y:S05]  /*1070*/  @!P0 BRA `(.L_x_16) ;  /* 0x00000000000c8947 */ /* 0x006fea0003800000 */
[----:B------:R-:W-:-:S07]  /*1080*/  MOV R9, 0x10a0 ;  /* 0x000010a000097802 */ /* 0x000fce0000000f00 */
[----:B0-----:R-:W-:Y:S05]  /*1090*/  CALL.REL.NOINC `($__internal_1_$__cuda_sm20_sqrt_rn_f32_slowpath) ;  /* 0x0000000400a47944 */ /* 0x001fea0003c00000 */
[----:B------:R-:W-:Y:S05]  /*10a0*/  BRA `(.L_x_17) ;  /* 0x0000000000107947 */ /* 0x000fea0003800000 */
.L_x_16:
[----:B------:R-:W-:Y:S01]  /*10b0*/  FMUL.FTZ R7, R0, R3 ;  /* 0x0000000300077220 */ /* 0x000fe20000410000 */
[----:B------:R-:W-:-:S03]  /*10c0*/  FMUL.FTZ R2, R3, 0.5 ;  /* 0x3f00000003027820 */ /* 0x000fc60000410000 */
[----:B------:R-:W-:-:S04]  /*10d0*/  FFMA R0, -R7, R7, R0 ;  /* 0x0000000707007223 */ /* 0x000fc80000000100 */
[----:B------:R-:W-:-:S07]  /*10e0*/  FFMA R7, R0, R2, R7 ;  /* 0x0000000200077223 */ /* 0x000fce0000000007 */
.L_x_17:
[----:B0-----:R-:W-:Y:S05]  /*10f0*/  BSYNC.RECONVERGENT B0 ;  /* 0x0000000000007941 */ /* 0x001fea0003800200 */
.L_x_15:
[----:B------:R-:W0:Y:S01]  /*1100*/  LDC.64 R2, c[0x0][0x380] ;  /* 0x0000e000ff027b82 */ /* 0x000e220000000a00 */
[----:B------:R-:W1:Y:S02]  /*1110*/  LDCU UR4, c[0x0][0x390] ;  /* 0x00007200ff0477ac */ /* 0x000e640008000800 */
[----:B-1----:R-:W-:-:S04]  /*1120*/  IMAD R5, R4, UR4, R5 ;  /* 0x0000000404057c24 */ /* 0x002fc8000f8e0205 */
[----:B0-----:R-:W-:-:S05]  /*1130*/  IMAD.WIDE R2, R5, 0x4, R2 ;  /* 0x0000000405027825 */ /* 0x001fca00078e0202 */
[----:B------:R-:W-:Y:S01]  /*1140*/  STG.E desc[UR8][R2.64], R7 ;  /* 0x0000000702007986 */ /* 0x000fe2000c101908 */
[----:B------:R-:W-:Y:S05]  /*1150*/  EXIT ;  /* 0x000000000000794d */ /* 0x000fea0003800000 */
        .weak           $__internal_0_$__cuda_sm20_div_rn_f64_full
        .type           $__internal_0_$__cuda_sm20_div_rn_f64_full,@function
        .size           $__internal_0_$__cuda_sm20_div_rn_f64_full,($__internal_1_$__cuda_sm20_sqrt_rn_f32_slowpath - $__internal_0_$__cuda_sm20_div_rn_f64_full)
$__internal_0_$__cuda_sm20_div_rn_f64_full:
[----:B------:R-:W-:Y:S01]  /*1160*/  FSETP.GEU.AND P2, PT, |R17|, 1.469367938527859385e-39, PT ;  /* 0x001000001100780b */ /* 0x000fe20003f4e200 */
[----:B------:R-:W-:Y:S01]  /*1170*/  IMAD.MOV.U32 R22, RZ, RZ, R16 ;  /* 0x000000ffff167224 */ /* 0x000fe200078e0010 */
[C---:B------:R-:W-:Y:S01]  /*1180*/  FSETP.GEU.AND P0, PT, |R13|.reuse, 1.469367938527859385e-39, PT ;  /* 0x001000000d00780b */ /* 0x040fe20003f0e200 */
[----:B------:R-:W-:Y:S01]  /*1190*/  IMAD.MOV.U32 R26, RZ, RZ, 0x1 ;  /* 0x00000001ff1a7424 */ /* 0x000fe200078e00ff */
[----:B------:R-:W-:Y:S01]  /*11a0*/  LOP3.LUT R14, R13, 0x800fffff, RZ, 0xc0, !PT ;  /* 0x800fffff0d0e7812 */ /* 0x000fe200078ec0ff */
[----:B------:R-:W-:Y:S01]  /*11b0*/  BSSY.RECONVERGENT B1, `(.L_x_18) ;  /* 0x0000052000017945 */ /* 0x000fe20003800200 */
[----:B------:R-:W-:Y:S02]  /*11c0*/  LOP3.LUT R10, R17, 0x7ff00000, RZ, 0xc0, !PT ;  /* 0x7ff00000110a7812 */ /* 0x000fe400078ec0ff */
[----:B------:R-:W-:Y:S02]  /*11d0*/  LOP3.LUT R15, R14, 0x3ff00000, RZ, 0xfc, !PT ;  /* 0x3ff000000e0f7812 */ /* 0x000fe400078efcff */
[----:B------:R-:W-:-:S02]  /*11e0*/  MOV R14, R12 ;  /* 0x0000000c000e7202 */ /* 0x000fc40000000f00 */
[C---:B------:R-:W-:Y:S01]  /*11f0*/  LOP3.LUT R31, R13.reuse, 0x7ff00000, RZ, 0xc0, !PT ;  /* 0x7ff000000d1f7812 */ /* 0x040fe200078ec0ff */
[----:B------:R-:W-:Y:S01]  /*1200*/  @!P2 IMAD.MOV.U32 R24, RZ, RZ, RZ ;  /* 0x000000ffff18a224 */ /* 0x000fe200078e00ff */
[----:B------:R-:W-:Y:S01]  /*1210*/  @!P2 LOP3.LUT R11, R13, 0x7ff00000, RZ, 0xc0, !PT ;  /* 0x7ff000000d0ba812 */ /* 0x000fe200078ec0ff */
[----:B------:R-:W-:Y:S01]  /*1220*/  @!P0 DMUL R14, R12, 8.98846567431157953865e+307 ;  /* 0x7fe000000c0e8828 */ /* 0x000fe20000000000 */
[C---:B------:R-:W-:Y:S02]  /*1230*/  ISETP.GE.U32.AND P1, PT, R10.reuse, R31, PT ;  /* 0x0000001f0a00720c */ /* 0x040fe40003f26070 */
[----:B------:R-:W-:Y:S01]  /*1240*/  @!P2 ISETP.GE.U32.AND P3, PT, R10, R11, PT ;  /* 0x0000000b0a00a20c */ /* 0x000fe20003f66070 */
[----:B------:R-:W-:Y:S02]  /*1250*/  IMAD.MOV.U32 R11, RZ, RZ, 0x1ca00000 ;  /* 0x1ca00000ff0b7424 */ /* 0x000fe400078e00ff */
[----:B------:R-:W0:Y:S03]  /*1260*/  MUFU.RCP64H R27, R15 ;  /* 0x0000000f001b7308 */ /* 0x000e260000001800 */
[----:B------:R-:W-:-:S02]  /*1270*/  @!P2 SEL R25, R11, 0x63400000, !P3 ;  /* 0x634000000b19a807 */ /* 0x000fc40005800000 */
[----:B------:R-:W-:Y:S02]  /*1280*/  SEL R23, R11, 0x63400000, !P1 ;  /* 0x634000000b177807 */ /* 0x000fe40004800000 */
[--C-:B------:R-:W-:Y:S02]  /*1290*/  @!P2 LOP3.LUT R25, R25, 0x80000000, R17.reuse, 0xf8, !PT ;  /* 0x800000001919a812 */ /* 0x100fe400078ef811 */
[----:B------:R-:W-:Y:S02]  /*12a0*/  LOP3.LUT R23, R23, 0x800fffff, R17, 0xf8, !PT ;  /* 0x800fffff17177812 */ /* 0x000fe400078ef811 */
[----:B------:R-:W-:Y:S02]  /*12b0*/  @!P2 LOP3.LUT R25, R25, 0x100000, RZ, 0xfc, !PT ;  /* 0x001000001919a812 */ /* 0x000fe400078efcff */
[----:B------:R-:W-:-:S04]  /*12c0*/  @!P0 LOP3.LUT R31, R15, 0x7ff00000, RZ, 0xc0, !PT ;  /* 0x7ff000000f1f8812 */ /* 0x000fc800078ec0ff */
[----:B------:R-:W-:Y:S02]  /*12d0*/  @!P2 DFMA R22, R22, 2, -R24 ;  /* 0x400000001616a82b */ /* 0x000fe40000000818 */
[----:B0-----:R-:W-:-:S08]  /*12e0*/  DFMA R24, R26, -R14, 1 ;  /* 0x3ff000001a18742b */ /* 0x001fd0000000080e */
[----:B------:R-:W-:-:S08]  /*12f0*/  DFMA R24, R24, R24, R24 ;  /* 0x000000181818722b */ /* 0x000fd00000000018 */
[----:B------:R-:W-:-:S08]  /*1300*/  DFMA R24, R26, R24, R26 ;  /* 0x000000181a18722b */ /* 0x000fd0000000001a */
[----:B------:R-:W-:-:S08]  /*1310*/  DFMA R26, R24, -R14, 1 ;  /* 0x3ff00000181a742b */ /* 0x000fd0000000080e */
[----:B------:R-:W-:-:S08]  /*1320*/  DFMA R24, R24, R26, R24 ;  /* 0x0000001a1818722b */ /* 0x000fd00000000018 */
[----:B------:R-:W-:-:S08]  /*1330*/  DMUL R26, R24, R22 ;  /* 0x00000016181a7228 */ /* 0x000fd00000000000 */
[----:B------:R-:W-:-:S08]  /*1340*/  DFMA R28, R26, -R14, R22 ;  /* 0x8000000e1a1c722b */ /* 0x000fd00000000016 */
[----:B------:R-:W-:Y:S01]  /*1350*/  DFMA R28, R24, R28, R26 ;  /* 0x0000001c181c722b */ /* 0x000fe2000000001a */
[----:B------:R-:W-:Y:S01]  /*1360*/  IMAD.MOV.U32 R24, RZ, RZ, R10 ;  /* 0x000000ffff187224 */ /* 0x000fe200078e000a */
[----:B------:R-:W-:-:S05]  /*1370*/  @!P2 LOP3.LUT R24, R23, 0x7ff00000, RZ, 0xc0, !PT ;  /* 0x7ff000001718a812 */ /* 0x000fca00078ec0ff */
[----:B------:R-:W-:-:S05]  /*1380*/  VIADD R25, R24, 0xffffffff ;  /* 0xffffffff18197836 */ /* 0x000fca0000000000 */
[----:B------:R-:W-:Y:S01]  /*1390*/  ISETP.GT.U32.AND P0, PT, R25, 0x7feffffe, PT ;  /* 0x7feffffe1900780c */ /* 0x000fe20003f04070 */
[----:B------:R-:W-:-:S05]  /*13a0*/  VIADD R25, R31, 0xffffffff ;  /* 0xffffffff1f197836 */ /* 0x000fca0000000000 */
[----:B------:R-:W-:-:S13]  /*13b0*/  ISETP.GT.U32.OR P0, PT, R25, 0x7feffffe, P0 ;  /* 0x7feffffe1900780c */ /* 0x000fda0000704470 */
[----:B------:R-:W-:Y:S05]  /*13c0*/  @P0 BRA `(.L_x_19) ;  /* 0x00000000006c0947 */ /* 0x000fea0003800000 */
[----:B------:R-:W-:-:S04]  /*13d0*/  LOP3.LUT R17, R13, 0x7ff00000, RZ, 0xc0, !PT ;  /* 0x7ff000000d117812 */ /* 0x000fc800078ec0ff */
[CC--:B------:R-:W-:Y:S02]  /*13e0*/  VIADDMNMX R16, R10.reuse, -R17.reuse, 0xb9600000, !PT ;  /* 0xb96000000a107446 */ /* 0x0c0fe40007800911 */
[----:B------:R-:W-:Y:S02]  /*13f0*/  ISETP.GE.U32.AND P0, PT, R10, R17, PT ;  /* 0x000000110a00720c */ /* 0x000fe40003f06070 */
[----:B------:R-:W-:Y:S02]  /*1400*/  VIMNMX R16, PT, PT, R16, 0x46a00000, PT ;  /* 0x46a0000010107848 */ /* 0x000fe40003fe0100 */
[----:B------:R-:W-:-:S05]  /*1410*/  SEL R11, R11, 0x63400000, !P0 ;  /* 0x634000000b0b7807 */ /* 0x000fca0004000000 */
[----:B------:R-:W-:Y:S02]  /*1420*/  IMAD.IADD R24, R16, 0x1, -R11 ;  /* 0x0000000110187824 */ /* 0x000fe400078e0a0b */
[----:B------:R-:W-:Y:S02]  /*1430*/  IMAD.MOV.U32 R16, RZ, RZ, RZ ;  /* 0x000000ffff107224 */ /* 0x000fe400078e00ff */
[----:B------:R-:W-:-:S06]  /*1440*/  VIADD R17, R24, 0x7fe00000 ;  /* 0x7fe0000018117836 */ /* 0x000fcc0000000000 */
[----:B------:R-:W-:-:S10]  /*1450*/  DMUL R10, R28, R16 ;  /* 0x000000101c0a7228 */ /* 0x000fd40000000000 */
[----:B------:R-:W-:-:S13]  /*1460*/  FSETP.GTU.AND P0, PT, |R11|, 1.469367938527859385e-39, PT ;  /* 0x001000000b00780b */ /* 0x000fda0003f0c200 */
[----:B------:R-:W-:Y:S05]  /*1470*/  @P0 BRA `(.L_x_20) ;  /* 0x0000000000940947 */ /* 0x000fea0003800000 */
[----:B------:R-:W-:Y:S01]  /*1480*/  DFMA R14, R28, -R14, R22 ;  /* 0x8000000e1c0e722b */ /* 0x000fe20000000016 */
[----:B------:R-:W-:-:S09]  /*1490*/  MOV R16, RZ ;  /* 0x000000ff00107202 */ /* 0x000fd20000000f00 */
[C---:B------:R-:W-:Y:S02]  /*14a0*/  FSETP.NEU.AND P0, PT, R15.reuse, RZ, PT ;  /* 0x000000ff0f00720b */ /* 0x040fe40003f0d000 */
[----:B------:R-:W-:-:S04]  /*14b0*/  LOP3.LUT R23, R15, 0x80000000, R13, 0x48, !PT ;  /* 0x800000000f177812 */ /* 0x000fc800078e480d */
[----:B------:R-:W-:-:S07]  /*14c0*/  LOP3.LUT R17, R23, R17, RZ, 0xfc, !PT ;  /* 0x0000001117117212 */ /* 0x000fce00078efcff */
[----:B------:R-:W-:Y:S05]  /*14d0*/  @!P0 BRA `(.L_x_20) ;  /* 0x00000000007c8947 */ /* 0x000fea0003800000 */
[----:B------:R-:W-:Y:S01]  /*14e0*/  IMAD.MOV R13, RZ, RZ, -R24 ;  /* 0x000000ffff0d7224 */ /* 0x000fe200078e0a18 */
[----:B------:R-:W-:Y:S01]  /*14f0*/  DMUL.RP R16, R28, R16 ;  /* 0x000000101c107228 */ /* 0x000fe20000008000 */
[----:B------:R-:W-:-:S06]  /*1500*/  IMAD.MOV.U32 R12, RZ, RZ, RZ ;  /* 0x000000ffff0c7224 */ /* 0x000fcc00078e00ff */
[----:B------:R-:W-:-:S03]  /*1510*/  DFMA R12, R10, -R12, R28 ;  /* 0x8000000c0a0c722b */ /* 0x000fc6000000001c */
[----:B------:R-:W-:-:S03]  /*1520*/  LOP3.LUT R23, R17, R23, RZ, 0x3c, !PT ;  /* 0x0000001711177212 */ /* 0x000fc600078e3cff */
[----:B------:R-:W-:-:S04]  /*1530*/  IADD3 R12, PT, PT, -R24, -0x43300000, RZ ;  /* 0xbcd00000180c7810 */ /* 0x000fc80007ffe1ff */
[----:B------:R-:W-:-:S04]  /*1540*/  FSETP.NEU.AND P0, PT, |R13|, R12, PT ;  /* 0x0000000c0d00720b */ /* 0x000fc80003f0d200 */
[----:B------:R-:W-:Y:S02]  /*1550*/  FSEL R10, R16, R10, !P0 ;  /* 0x0000000a100a7208 */ /* 0x000fe40004000000 */
[----:B------:R-:W-:Y:S01]  /*1560*/  FSEL R11, R23, R11, !P0 ;  /* 0x0000000b170b7208 */ /* 0x000fe20004000000 */
[----:B------:R-:W-:Y:S06]  /*1570*/  BRA `(.L_x_20) ;  /* 0x0000000000547947 */ /* 0x000fec0003800000 */
.L_x_19:
[----:B------:R-:W-:-:S14]  /*1580*/  DSETP.NAN.AND P0, PT, R16, R16, PT ;  /* 0x000000101000722a */ /* 0x000fdc0003f08000 */
[----:B------:R-:W-:Y:S05]  /*1590*/  @P0 BRA `(.L_x_21) ;  /* 0x0000000000440947 */ /* 0x000fea0003800000 */
[----:B------:R-:W-:-:S14]  /*15a0*/  DSETP.NAN.AND P0, PT, R12, R12, PT ;  /* 0x0000000c0c00722a */ /* 0x000fdc0003f08000 */
[----:B------:R-:W-:Y:S05]  /*15b0*/  @P0 BRA `(.L_x_22) ;  /* 0x0000000000300947 */ /* 0x000fea0003800000 */
[----:B------:R-:W-:Y:S01]  /*15c0*/  ISETP.NE.AND P0, PT, R24, R31, PT ;  /* 0x0000001f1800720c */ /* 0x000fe20003f05270 */
[----:B------:R-:W-:Y:S02]  /*15d0*/  IMAD.MOV.U32 R10, RZ, RZ, 0x0 ;  /* 0x00000000ff0a7424 */ /* 0x000fe400078e00ff */
[----:B------:R-:W-:-:S10]  /*15e0*/  IMAD.MOV.U32 R11, RZ, RZ, -0x80000 ;  /* 0xfff80000ff0b7424 */ /* 0x000fd400078e00ff */
[----:B------:R-:W-:Y:S05]  /*15f0*/  @!P0 BRA `(.L_x_20) ;  /* 0x0000000000348947 */ /* 0x000fea0003800000 */
[----:B------:R-:W-:Y:S02]  /*1600*/  ISETP.NE.AND P0, PT, R24, 0x7ff00000, PT ;  /* 0x7ff000001800780c */ /* 0x000fe40003f05270 */
[----:B------:R-:W-:Y:S02]  /*1610*/  LOP3.LUT R11, R17, 0x80000000, R13, 0x48, !PT ;  /* 0x80000000110b7812 */ /* 0x000fe400078e480d */
[----:B------:R-:W-:-:S13]  /*1620*/  ISETP.EQ.OR P0, PT, R31, RZ, !P0 ;  /* 0x000000ff1f00720c */ /* 0x000fda0004702670 */
[----:B------:R-:W-:Y:S01]  /*1630*/  @P0 LOP3.LUT R12, R11, 0x7ff00000, RZ, 0xfc, !PT ;  /* 0x7ff000000b0c0812 */ /* 0x000fe200078efcff */
[----:B------:R-:W-:Y:S02]  /*1640*/  @!P0 IMAD.MOV.U32 R10, RZ, RZ, RZ ;  /* 0x000000ffff0a8224 */ /* 0x000fe400078e00ff */
[----:B------:R-:W-:Y:S02]  /*1650*/  @P0 IMAD.MOV.U32 R10, RZ, RZ, RZ ;  /* 0x000000ffff0a0224 */ /* 0x000fe400078e00ff */
[----:B------:R-:W-:Y:S01]  /*1660*/  @P0 IMAD.MOV.U32 R11, RZ, RZ, R12 ;  /* 0x000000ffff0b0224 */ /* 0x000fe200078e000c */
[----:B------:R-:W-:Y:S06]  /*1670*/  BRA `(.L_x_20) ;  /* 0x0000000000147947 */ /* 0x000fec0003800000 */
.L_x_22:
[----:B------:R-:W-:Y:S01]  /*1680*/  LOP3.LUT R11, R13, 0x80000, RZ, 0xfc, !PT ;  /* 0x000800000d0b7812 */ /* 0x000fe200078efcff */
[----:B------:R-:W-:Y:S01]  /*1690*/  IMAD.MOV.U32 R10, RZ, RZ, R12 ;  /* 0x000000ffff0a7224 */ /* 0x000fe200078e000c */
[----:B------:R-:W-:Y:S06]  /*16a0*/  BRA `(.L_x_20) ;  /* 0x0000000000087947 */ /* 0x000fec0003800000 */
.L_x_21:
[----:B------:R-:W-:Y:S01]  /*16b0*/  LOP3.LUT R11, R17, 0x80000, RZ, 0xfc, !PT ;  /* 0x00080000110b7812 */ /* 0x000fe200078efcff */
[----:B------:R-:W-:-:S07]  /*16c0*/  IMAD.MOV.U32 R10, RZ, RZ, R16 ;  /* 0x000000ffff0a7224 */ /* 0x000fce00078e0010 */
.L_x_20:
[----:B------:R-:W-:Y:S05]  /*16d0*/  BSYNC.RECONVERGENT B1 ;  /* 0x0000000000017941 */ /* 0x000fea0003800200 */
.L_x_18:
[----:B------:R-:W-:Y:S01]  /*16e0*/  IMAD.MOV.U32 R12, RZ, RZ, R10 ;  /* 0x000000ffff0c7224 */ /* 0x000fe200078e000a */
[----:B------:R-:W-:Y:S01]  /*16f0*/  MOV R13, R11 ;  /* 0x0000000b000d7202 */ /* 0x000fe20000000f00 */
[----:B------:R-:W-:Y:S02]  /*1700*/  IMAD.MOV.U32 R10, RZ, RZ, R0 ;  /* 0x000000ffff0a7224 */ /* 0x000fe400078e0000 */
[----:B------:R-:W-:-:S04]  /*1710*/  IMAD.MOV.U32 R11, RZ, RZ, 0x0 ;  /* 0x00000000ff0b7424 */ /* 0x000fc800078e00ff */
[----:B------:R-:W-:Y:S05]  /*1720*/  RET.REL.NODEC R10 `(_Z16fourierTransformPfS_ii) ;  /* 0xffffffe80a347950 */ /* 0x000fea0003c3ffff */
        .weak           $__internal_1_$__cuda_sm20_sqrt_rn_f32_slowpath
        .type           $__internal_1_$__cuda_sm20_sqrt_rn_f32_slowpath,@function
        .size           $__internal_1_$__cuda_sm20_sqrt_rn_f32_slowpath,(.L_x_27 - $__internal_1_$__cuda_sm20_sqrt_rn_f32_slowpath)
$__internal_1_$__cuda_sm20_sqrt_rn_f32_slowpath:
[----:B------:R-:W-:-:S13]  /*1730*/  LOP3.LUT P0, RZ, R0, 0x7fffffff, RZ, 0xc0, !PT ;  /* 0x7fffffff00ff7812 */ /* 0x000fda000780c0ff */
[----:B------:R-:W-:Y:S01]  /*1740*/  @!P0 IMAD.MOV.U32 R2, RZ, RZ, R0 ;  /* 0x000000ffff028224 */ /* 0x000fe200078e0000 */
[----:B------:R-:W-:Y:S06]  /*1750*/  @!P0 BRA `(.L_x_23) ;  /* 0x0000000000408947 */ /* 0x000fec0003800000 */
[----:B------:R-:W-:-:S13]  /*1760*/  FSETP.GEU.FTZ.AND P0, PT, R0, RZ, PT ;  /* 0x000000ff0000720b */ /* 0x000fda0003f1e000 */
[----:B------:R-:W-:Y:S01]  /*1770*/  @!P0 IMAD.MOV.U32 R2, RZ, RZ, 0x7fffffff ;  /* 0x7fffffffff028424 */ /* 0x000fe200078e00ff */
[----:B------:R-:W-:Y:S06]  /*1780*/  @!P0 BRA `(.L_x_23) ;  /* 0x0000000000348947 */ /* 0x000fec0003800000 */
[----:B------:R-:W-:-:S13]  /*1790*/  FSETP.GTU.FTZ.AND P0, PT, |R0|, +INF , PT ;  /* 0x7f8000000000780b */ /* 0x000fda0003f1c200 */
[----:B------:R-:W-:Y:S01]  /*17a0*/  @P0 FADD.FTZ R2, R0, 1 ;  /* 0x3f80000000020421 */ /* 0x000fe20000010000 */
[----:B------:R-:W-:Y:S06]  /*17b0*/  @P0 BRA `(.L_x_23) ;  /* 0x0000000000280947 */ /* 0x000fec0003800000 */
[----:B------:R-:W-:-:S13]  /*17c0*/  FSETP.NEU.FTZ.AND P0, PT, |R0|, +INF , PT ;  /* 0x7f8000000000780b */ /* 0x000fda0003f1d200 */
[----:B------:R-:W-:-:S04]  /*17d0*/  @P0 FFMA R3, R0, 1.84467440737095516160e+19, RZ ;  /* 0x5f80000000030823 */ /* 0x000fc800000000ff */
[----:B------:R-:W0:Y:S02]  /*17e0*/  @P0 MUFU.RSQ R2, R3 ;  /* 0x0000000300020308 */ /* 0x000e240000001400 */
[----:B0-----:R-:W-:Y:S01]  /*17f0*/  @P0 FMUL.FTZ R6, R3, R2 ;  /* 0x0000000203060220 */ /* 0x001fe20000410000 */
[----:B------:R-:W-:Y:S01]  /*1800*/  @P0 FMUL.FTZ R8, R2, 0.5 ;  /* 0x3f00000002080820 */ /* 0x000fe20000410000 */
[----:B------:R-:W-:Y:S02]  /*1810*/  @!P0 IMAD.MOV.U32 R2, RZ, RZ, R0 ;  /* 0x000000ffff028224 */ /* 0x000fe400078e0000 */
[----:B------:R-:W-:-:S04]  /*1820*/  @P0 FADD.FTZ R7, -R6, -RZ ;  /* 0x800000ff06070221 */ /* 0x000fc80000010100 */
[----:B------:R-:W-:-:S04]  /*1830*/  @P0 FFMA R7, R6, R7, R3 ;  /* 0x0000000706070223 */ /* 0x000fc80000000003 */
[----:B------:R-:W-:-:S04]  /*1840*/  @P0 FFMA R7, R7, R8, R6 ;  /* 0x0000000807070223 */ /* 0x000fc80000000006 */
[----:B------:R-:W-:-:S07]  /*1850*/  @P0 FMUL.FTZ R2, R7, 2.3283064365386962891e-10 ;  /* 0x2f80000007020820 */ /* 0x000fce0000410000 */
.L_x_23:
[----:B------:R-:W-:Y:S02]  /*1860*/  IMAD.MOV.U32 R7, RZ, RZ, R2 ;  /* 0x000000ffff077224 */ /* 0x000fe400078e0002 */
[----:B------:R-:W-:Y:S02]  /*1870*/  IMAD.MOV.U32 R2, RZ, RZ, R9 ;  /* 0x000000ffff027224 */ /* 0x000fe400078e0009 */
[----:B------:R-:W-:-:S04]  /*1880*/  IMAD.MOV.U32 R3, RZ, RZ, 0x0 ;  /* 0x00000000ff037424 */ /* 0x000fc800078e00ff */
[----:B------:R-:W-:Y:S05]  /*1890*/  RET.REL.NODEC R2 `(_Z16fourierTransformPfS_ii) ;  /* 0xffffffe402d87950 */ /* 0x000fea0003c3ffff */
.L_x_24:
[----:B------:R-:W-:-:S00]  /*18a0*/  BRA `(.L_x_24) ;  /* 0xfffffffc00fc7947 */ /* 0x000fc0000383ffff */
[----:B------:R-:W-:-:S00]  /*18b0*/  NOP ;  /* 0x0000000000007918 */ /* 0x000fc00000000000 */
        /* <DEDUP_REMOVED lines=12> */
.L_x_27:


//--------------------- .text._Z13circularShiftPfS_iiii --------------------------
	.section	.text._Z13circularShiftPfS_iiii,"ax",@progbits
	.align	128
        .global         _Z13circularShiftPfS_iiii
        .type           _Z13circularShiftPfS_iiii,@function
        .size           _Z13circularShiftPfS_iiii,(.L_x_29 - _Z13circularShiftPfS_iiii)
        .other          _Z13circularShiftPfS_iiii,@"STO_CUDA_ENTRY STV_DEFAULT"
_Z13circularShiftPfS_iiii:
.text._Z13circularShiftPfS_iiii:
[----:B------:R-:W-:Y:S01]  /*0000*/  LDC R1, c[0x0][0x37c] ;  /* 0x0000df00ff017b82 */ /* 0x000fe20000000800 */
[----:B------:R-:W0:Y:S07]  /*0010*/  S2R R7, SR_TID.Y ;  /* 0x0000000000077919 */ /* 0x000e2e0000002200 */
[----:B------:R-:W1:Y:S01]  /*0020*/  LDC R5, c[0x0][0x360] ;  /* 0x0000d800ff057b82 */ /* 0x000e620000000800 */
[----:B------:R-:W1:Y:S07]  /*0030*/  S2R R4, SR_TID.X ;  /* 0x0000000000047919 */ /* 0x000e6e0000002100 */
[----:B------:R-:W0:Y:S08]  /*0040*/  S2UR UR5, SR_CTAID.Y ;  /* 0x00000000000579c3 */ /* 0x000e300000002600 */
[----:B------:R-:W0:Y:S08]  /*0050*/  LDC R0, c[0x0][0x364] ;  /* 0x0000d900ff007b82 */ /* 0x000e300000000800 */
[----:B------:R-:W1:Y:S08]  /*0060*/  S2UR UR4, SR_CTAID.X ;  /* 0x00000000000479c3 */ /* 0x000e700000002500 */
[----:B------:R-:W2:Y:S01]  /*0070*/  LDC.64 R2, c[0x0][0x390] ;  /* 0x0000e400ff027b82 */ /* 0x000ea20000000a00 */
[----:B0-----:R-:W-:-:S02]  /*0080*/  IMAD R0, R0, UR5, R7 ;  /* 0x0000000500007c24 */ /* 0x001fc4000f8e0207 */
[----:B-1----:R-:W-:-:S03]  /*0090*/  IMAD R5, R5, UR4, R4 ;  /* 0x0000000405057c24 */ /* 0x002fc6000f8e0204 */
[----:B--2---:R-:W-:-:S04]  /*00a0*/  ISETP.GE.AND P0, PT, R0, R3, PT ;  /* 0x000000030000720c */ /* 0x004fc80003f06270 */
[----:B------:R-:W-:-:S13]  /*00b0*/  ISETP.GE.OR P0, PT, R5, R2, P0 ;  /* 0x000000020500720c */ /* 0x000fda0000706670 */
[----:B------:R-:W-:Y:S05]  /*00c0*/  @P0 EXIT ;  /* 0x000000000000094d */ /* 0x000fea0003800000 */
[----:B------:R-:W-:Y:S01]  /*00d0*/  IABS R4, R3 ;  /* 0x0000000300047213 */ /* 0x000fe20000000000 */
[----:B------:R-:W0:Y:S01]  /*00e0*/  LDCU UR4, c[0x0][0x39c] ;  /* 0x00007380ff0477ac */ /* 0x000e220008000800 */
[----:B------:R-:W-:Y:S02]  /*00f0*/  IABS R6, R2 ;  /* 0x0000000200067213 */ /* 0x000fe40000000000 */
[----:B------:R-:W1:Y:S01]  /*0100*/  I2F.RP R7, R4 ;  /* 0x0000000400077306 */ /* 0x000e620000209400 */
[----:B------:R-:W2:Y:S07]  /*0110*/  LDCU UR5, c[0x0][0x398] ;  /* 0x00007300ff0577ac */ /* 0x000eae0008000800 */
[----:B------:R-:W3:Y:S08]  /*0120*/  I2F.RP R12, R6 ;  /* 0x00000006000c7306 */ /* 0x000ef00000209400 */
[----:B-1----:R-:W1:Y:S08]  /*0130*/  MUFU.RCP R7, R7 ;  /* 0x0000000700077308 */ /* 0x002e700000001000 */
[----:B---3--:R-:W3:Y:S01]  /*0140*/  MUFU.RCP R12, R12 ;  /* 0x0000000c000c7308 */ /* 0x008ee20000001000 */
[----:B-1----:R-:W-:-:S07]  /*0150*/  VIADD R10, R7, 0xffffffe ;  /* 0x0ffffffe070a7836 */ /* 0x002fce0000000000 */
[----:B------:R1:W4:Y:S01]  /*0160*/  F2I.FTZ.U32.TRUNC.NTZ R11, R10 ;  /* 0x0000000a000b7305 */ /* 0x000322000021f000 */
[----:B---3--:R-:W-:Y:S02]  /*0170*/  VIADD R8, R12, 0xffffffe ;  /* 0x0ffffffe0c087836 */ /* 0x008fe40000000000 */
[----:B0-----:R-:W-:-:S05]  /*0180*/  VIADD R12, R0, -UR4 ;  /* 0x80000004000c7c36 */ /* 0x001fca0008000000 */
[----:B------:R0:W3:Y:S01]  /*0190*/  F2I.FTZ.U32.TRUNC.NTZ R9, R8 ;  /* 0x0000000800097305 */ /* 0x0000e2000021f000 */
[----:B-1----:R-:W-:Y:S01]  /*01a0*/  IMAD.MOV.U32 R10, RZ, RZ, RZ ;  /* 0x000000ffff0a7224 */ /* 0x002fe200078e00ff */
[----:B------:R-:W-:Y:S02]  /*01b0*/  ISETP.GE.AND P2, PT, R12, RZ, PT ;  /* 0x000000ff0c00720c */ /* 0x000fe40003f46270 */
[----:B----4-:R-:W-:Y:S01]  /*01c0*/  IADD3 R13, PT, PT, RZ, -R11, RZ ;  /* 0x8000000bff0d7210 */ /* 0x010fe20007ffe0ff */
[----:B0-----:R-:W-:-:S04]  /*01d0*/  IMAD.MOV.U32 R8, RZ, RZ, RZ ;  /* 0x000000ffff087224 */ /* 0x001fc800078e00ff */
[----:B------:R-:W-:Y:S01]  /*01e0*/  IMAD R7, R13, R4, RZ ;  /* 0x000000040d077224 */ /* 0x000fe200078e02ff */
[----:B--2---:R-:W-:Y:S01]  /*01f0*/  IADD3 R13, PT, PT, R5, -UR5, RZ ;  /* 0x80000005050d7c10 */ /* 0x004fe2000fffe0ff */
[----:B------:R-:W0:Y:S01]  /*0200*/  LDCU.64 UR4, c[0x0][0x358] ;  /* 0x00006b00ff0477ac */ /* 0x000e220008000a00 */
[----:B---3--:R-:W-:Y:S02]  /*0210*/  IMAD.MOV R15, RZ, RZ, -R9 ;  /* 0x000000ffff0f7224 */ /* 0x008fe400078e0a09 */
[----:B------:R-:W-:Y:S01]  /*0220*/  IMAD.HI.U32 R7, R11, R7, R10 ;  /* 0x000000070b077227 */ /* 0x000fe200078e000a */
[----:B------:R-:W-:Y:S02]  /*0230*/  IABS R10, R12 ;  /* 0x0000000c000a7213 */ /* 0x000fe40000000000 */
[----:B------:R-:W-:Y:S01]  /*0240*/  ISETP.GE.AND P3, PT, R13, RZ, PT ;  /* 0x000000ff0d00720c */ /* 0x000fe20003f66270 */
[----:B------:R-:W-:Y:S01]  /*0250*/  IMAD R11, R15, R6, RZ ;  /* 0x000000060f0b7224 */ /* 0x000fe200078e02ff */
[----:B------:R-:W-:-:S03]  /*0260*/  IABS R15, R13 ;  /* 0x0000000d000f7213 */ /* 0x000fc60000000000 */
[----:B------:R-:W-:Y:S01]  /*0270*/  IMAD.HI.U32 R8, R9, R11, R8 ;  /* 0x0000000b09087227 */ /* 0x000fe200078e0008 */
[----:B------:R-:W-:-:S05]  /*0280*/  MOV R11, R10 ;  /* 0x0000000a000b7202 */ /* 0x000fca0000000f00 */
[----:B------:R-:W-:-:S04]  /*0290*/  IMAD.HI.U32 R9, R7, R11, RZ ;  /* 0x0000000b07097227 */ /* 0x000fc800078e00ff */
[----:B------:R-:W-:-:S04]  /*02a0*/  IMAD.HI.U32 R10, R8, R15, RZ ;  /* 0x0000000f080a7227 */ /* 0x000fc800078e00ff */
[----:B------:R-:W-:Y:S02]  /*02b0*/  IMAD.MOV R9, RZ, RZ, -R9 ;  /* 0x000000ffff097224 */ /* 0x000fe400078e0a09 */
[----:B------:R-:W-:Y:S02]  /*02c0*/  IMAD.MOV R10, RZ, RZ, -R10 ;  /* 0x000000ffff0a7224 */ /* 0x000fe400078e0a0a */
[----:B------:R-:W-:Y:S02]  /*02d0*/  IMAD R9, R4, R9, R11 ;  /* 0x0000000904097224 */ /* 0x000fe400078e020b */
[----:B------:R-:W-:Y:S01]  /*02e0*/  IMAD R11, R6, R10, R15 ;  /* 0x0000000a060b7224 */ /* 0x000fe200078e020f */
[----:B------:R-:W-:Y:S02]  /*02f0*/  LOP3.LUT R10, RZ, R2, RZ, 0x33, !PT ;  /* 0x00000002ff0a7212 */ /* 0x000fe400078e33ff */
[----:B------:R-:W-:Y:S02]  /*0300*/  ISETP.GT.U32.AND P0, PT, R4, R9, PT ;  /* 0x000000090400720c */ /* 0x000fe40003f04070 */
[----:B------:R-:W-:-:S11]  /*0310*/  ISETP.GT.U32.AND P1, PT, R6, R11, PT ;  /* 0x0000000b0600720c */ /* 0x000fd60003f24070 */
[----:B------:R-:W-:Y:S02]  /*0320*/  @!P0 IADD3 R9, PT, PT, R9, -R4, RZ ;  /* 0x8000000409098210 */ /* 0x000fe40007ffe0ff */
[----:B------:R-:W-:Y:S02]  /*0330*/  @!P1 IMAD.IADD R11, R11, 0x1, -R6 ;  /* 0x000000010b0b9824 */ /* 0x000fe400078e0a06 */
[----:B------:R-:W-:-:S03]  /*0340*/  ISETP.GT.U32.AND P0, PT, R4, R9, PT ;  /* 0x000000090400720c */ /* 0x000fc60003f04070 */
[----:B------:R-:W-:-:S10]  /*0350*/  ISETP.GT.U32.AND P1, PT, R6, R11, PT ;  /* 0x0000000b0600720c */ /* 0x000fd40003f24070 */
[----:B------:R-:W-:Y:S01]  /*0360*/  @!P0 IMAD.IADD R9, R9, 0x1, -R4 ;  /* 0x0000000109098824 */ /* 0x000fe200078e0a04 */
[----:B------:R-:W-:Y:S02]  /*0370*/  ISETP.NE.AND P0, PT, R3, RZ, PT ;  /* 0x000000ff0300720c */ /* 0x000fe40003f05270 */
[----:B------:R-:W-:Y:S01]  /*0380*/  @!P1 IADD3 R11, PT, PT, R11, -R6, RZ ;  /* 0x800000060b0b9210 */ /* 0x000fe20007ffe0ff */
[----:B------:R-:W-:Y:S01]  /*0390*/  @!P2 IMAD.MOV R9, RZ, RZ, -R9 ;  /* 0x000000ffff09a224 */ /* 0x000fe200078e0a09 */
[----:B------:R-:W-:-:S03]  /*03a0*/  ISETP.NE.AND P1, PT, R2, RZ, PT ;  /* 0x000000ff0200720c */ /* 0x000fc60003f25270 */
[----:B------:R-:W-:Y:S01]  /*03b0*/  IMAD.MOV.U32 R13, RZ, RZ, R11 ;  /* 0x000000ffff0d7224 */ /* 0x000fe200078e000b */
[----:B------:R-:W-:-:S04]  /*03c0*/  LOP3.LUT R11, RZ, R3, RZ, 0x33, !PT ;  /* 0x00000003ff0b7212 */ /* 0x000fc800078e33ff */
[----:B------:R-:W-:Y:S02]  /*03d0*/  @!P3 IADD3 R13, PT, PT, -R13, RZ, RZ ;  /* 0x000000ff0d0db210 */ /* 0x000fe40007ffe1ff */
[----:B------:R-:W-:Y:S02]  /*03e0*/  SEL R12, R11, R9, !P0 ;  /* 0x000000090b0c7207 */ /* 0x000fe40004000000 */
[----:B------:R-:W-:-:S03]  /*03f0*/  SEL R13, R10, R13, !P1 ;  /* 0x0000000d0a0d7207 */ /* 0x000fc60004800000 */
[----:B------:R-:W-:Y:S02]  /*0400*/  IMAD.IADD R12, R12, 0x1, R3 ;  /* 0x000000010c0c7824 */ /* 0x000fe400078e0203 */
[----:B------:R-:W-:-:S03]  /*0410*/  IMAD.IADD R13, R13, 0x1, R2 ;  /* 0x000000010d0d7824 */ /* 0x000fc600078e0202 */
[----:B------:R-:W-:Y:S02]  /*0420*/  IABS R3, R12 ;  /* 0x0000000c00037213 */ /* 0x000fe40000000000 */
[----:B------:R-:W-:Y:S02]  /*0430*/  IABS R9, R13 ;  /* 0x0000000d00097213 */ /* 0x000fe40000000000 */
[----:B------:R-:W-:Y:S01]  /*0440*/  ISETP.GE.AND P5, PT, R13, RZ, PT ;  /* 0x000000ff0d00720c */ /* 0x000fe20003fa6270 */
[----:B------:R-:W-:-:S04]  /*0450*/  IMAD.HI.U32 R7, R7, R3, RZ ;  /* 0x0000000307077227 */ /* 0x000fc800078e00ff */
[----:B------:R-:W-:Y:S01]  /*0460*/  IMAD.HI.U32 R8, R8, R9, RZ ;  /* 0x0000000908087227 */ /* 0x000fe200078e00ff */
[----:B------:R-:W-:-:S03]  /*0470*/  IADD3 R7, PT, PT, -R7, RZ, RZ ;  /* 0x000000ff07077210 */ /* 0x000fc60007ffe1ff */
[----:B------:R-:W-:Y:S02]  /*0480*/  IMAD.MOV R8, RZ, RZ, -R8 ;  /* 0x000000ffff087224 */ /* 0x000fe400078e0a08 */
[----:B------:R-:W-:Y:S02]  /*0490*/  IMAD R3, R4, R7, R3 ;  /* 0x0000000704037224 */ /* 0x000fe400078e0203 */
[----:B------:R-:W-:Y:S02]  /*04a0*/  IMAD R7, R6, R8, R9 ;  /* 0x0000000806077224 */ /* 0x000fe400078e0209 */
[----:B------:R-:W1:Y:S01]  /*04b0*/  LDC.64 R8, c[0x0][0x388] ;  /* 0x0000e200ff087b82 */ /* 0x000e620000000a00 */
[----:B------:R-:W-:Y:S02]  /*04c0*/  ISETP.GT.U32.AND P2, PT, R4, R3, PT ;  /* 0x000000030400720c */ /* 0x000fe40003f44070 */
[----:B------:R-:W-:-:S11]  /*04d0*/  ISETP.GT.U32.AND P3, PT, R6, R7, PT ;  /* 0x000000070600720c */ /* 0x000fd60003f64070 */
[----:B------:R-:W-:Y:S02]  /*04e0*/  @!P2 IMAD.IADD R3, R3, 0x1, -R4 ;  /* 0x000000010303a824 */ /* 0x000fe400078e0a04 */
[----:B------:R-:W-:Y:S02]  /*04f0*/  @!P3 IADD3 R7, PT, PT, R7, -R6, RZ ;  /* 0x800000060707b210 */ /* 0x000fe40007ffe0ff */
[----:B------:R-:W-:Y:S02]  /*0500*/  ISETP.GE.AND P3, PT, R12, RZ, PT ;  /* 0x000000ff0c00720c */ /* 0x000fe40003f66270 */
[----:B------:R-:W-:Y:S02]  /*0510*/  ISETP.GT.U32.AND P2, PT, R4, R3, PT ;  /* 0x000000030400720c */ /* 0x000fe40003f44070 */
[----:B------:R-:W-:-:S11]  /*0520*/  ISETP.GT.U32.AND P4, PT, R6, R7, PT ;  /* 0x000000070600720c */ /* 0x000fd60003f84070 */
[----:B------:R-:W-:Y:S02]  /*0530*/  @!P2 IMAD.IADD R3, R3, 0x1, -R4 ;  /* 0x000000010303a824 */ /* 0x000fe400078e0a04 */
[----:B------:R-:W-:Y:S02]  /*0540*/  @!P4 IADD3 R7, PT, PT, R7, -R6, RZ ;  /* 0x800000060707c210 */ /* 0x000fe40007ffe0ff */
[----:B------:R-:W-:Y:S02]  /*0550*/  @!P3 IMAD.MOV R3, RZ, RZ, -R3 ;  /* 0x000000ffff03b224 */ /* 0x000fe400078e0a03 */
[----:B------:R-:W-:-:S03]  /*0560*/  @!P5 IADD3 R7, PT, PT, -R7, RZ, RZ ;  /* 0x000000ff0707d210 */ /* 0x000fc60007ffe1ff */
[----:B------:R-:W-:Y:S02]  /*0570*/  SEL R3, R11, R3, !P0 ;  /* 0x000000030b037207 */ /* 0x000fe40004000000 */
[----:B------:R-:W-:-:S05]  /*0580*/  SEL R7, R10, R7, !P1 ;  /* 0x000000070a077207 */ /* 0x000fca0004800000 */
[----:B------:R-:W-:-:S04]  /*0590*/  IMAD R7, R3, R2, R7 ;  /* 0x0000000203077224 */ /* 0x000fc800078e0207 */
[----:B-1----:R-:W-:Y:S02]  /*05a0*/  IMAD.WIDE R8, R7, 0x4, R8 ;  /* 0x0000000407087825 */ /* 0x002fe400078e0208 */
[----:B------:R-:W1:Y:S04]  /*05b0*/  LDC.64 R6, c[0x0][0x380] ;  /* 0x0000e000ff067b82 */ /* 0x000e680000000a00 */
[----:B0-----:R-:W2:Y:S01]  /*05c0*/  LDG.E R9, desc[UR4][R8.64] ;  /* 0x0000000408097981 */ /* 0x001ea2000c1e1900 */
[----:B------:R-:W-:-:S04]  /*05d0*/  IMAD R3, R0, R2, R5 ;  /* 0x0000000200037224 */ /* 0x000fc800078e0205 */
[----:B-1----:R-:W-:-:S05]  /*05e0*/  IMAD.WIDE R2, R3, 0x4, R6 ;  /* 0x0000000403027825 */ /* 0x002fca00078e0206 */
[----:B--2---:R-:W-:Y:S01]  /*05f0*/  STG.E desc[UR4][R2.64], R9 ;  /* 0x0000000902007986 */ /* 0x004fe2000c101904 */
[----:B------:R-:W-:Y:S05]  /*0600*/  EXIT ;  /* 0x000000000000794d */ /* 0x000fea0003800000 */
.L_x_25:
        /* <DEDUP_REMOVED lines=15> */
.L_x_29:


//--------------------- .nv.global.init           --------------------------
	.section	.nv.global.init,"aw",@progbits
	.align	4
.nv.global.init:
	.type		__cudart_i2opi_f,@object
	.size		__cudart_i2opi_f,(.L_0 - __cudart_i2opi_f)
__cudart_i2opi_f:
        /*0000*/ 	.byte	0x41, 0x90, 0x43, 0x3c, 0x99, 0x95, 0x62, 0xdb, 0xc0, 0xdd, 0x34, 0xf5, 0xd1, 0x57, 0x27, 0xfc
        /*0010*/ 	.byte	0x29, 0x15, 0x44, 0x4e, 0x6e, 0x83, 0xf9, 0xa2
.L_0:


//--------------------- .nv.shared.reserved.0     --------------------------
	.section	.nv.shared.reserved.0,"aw",@nobits
	.weak		__nv_reservedSMEM_offset_0_alias
	.size		__nv_reservedSMEM_offset_0_alias, 0, 64
	.other		__nv_reservedSMEM_offset_0_alias,@"STO_CUDA_RESERVED_SHARED STV_DEFAULT"
__nv_reservedSMEM_offset_0_alias:
	.zero		0
	.zero		64


//--------------------- .nv.constant0._Z16fourierTransformPfS_ii --------------------------
	.section	.nv.constant0._Z16fourierTransformPfS_ii,"a",@progbits
	.sectionflags	@""
	.align	4
.nv.constant0._Z16fourierTransformPfS_ii:
	.zero		920


//--------------------- .nv.constant0._Z13circularShiftPfS_iiii --------------------------
	.section	.nv.constant0._Z13circularShiftPfS_iiii,"a",@progbits
	.sectionflags	@""
	.align	4
.nv.constant0._Z13circularShiftPfS_iiii:
	.zero		928


//--------------------- SYMBOLS --------------------------

	.type		.nv.reservedSmem.offset0,@object
	.size		.nv.reservedSmem.offset0,0x4
